//
// Generated by NVIDIA NVVM Compiler
//
// Compiler Build ID: CL-36424714
// Cuda compilation tools, release 13.0, V13.0.88
// Based on NVVM 20.0.0
//

.version 9.0
.target sm_100
.address_size 64

	// .globl	_Z13init_allzerosPhS_mmi

.visible .entry _Z13init_allzerosPhS_mmi(
	.param .u64 .ptr .align 1 _Z13init_allzerosPhS_mmi_param_0,
	.param .u64 .ptr .align 1 _Z13init_allzerosPhS_mmi_param_1,
	.param .u64 _Z13init_allzerosPhS_mmi_param_2,
	.param .u64 _Z13init_allzerosPhS_mmi_param_3,
	.param .u32 _Z13init_allzerosPhS_mmi_param_4
)
{
	.reg .pred 	%p<15>;
	.reg .b16 	%rs<8>;
	.reg .b32 	%r<21>;
	.reg .b64 	%rd<44>;

	ld.param.u64 	%rd20, [_Z13init_allzerosPhS_mmi_param_0];
	ld.param.u64 	%rd21, [_Z13init_allzerosPhS_mmi_param_1];
	ld.param.u64 	%rd18, [_Z13init_allzerosPhS_mmi_param_2];
	ld.param.u64 	%rd19, [_Z13init_allzerosPhS_mmi_param_3];
	ld.param.u32 	%r10, [_Z13init_allzerosPhS_mmi_param_4];
	cvta.to.global.u64 	%rd1, %rd21;
	cvta.to.global.u64 	%rd2, %rd20;
	mov.u32 	%r11, %nctaid.x;
	mov.u32 	%r1, %ntid.x;
	mul.lo.s32 	%r12, %r11, %r1;
	cvt.u64.u32 	%rd3, %r12;
	setp.lt.s32 	%p1, %r10, 1;
	@%p1 bra 	$L__BB0_22;
	mov.u32 	%r14, %ctaid.x;
	mov.u32 	%r15, %tid.x;
	mad.lo.s32 	%r16, %r14, %r1, %r15;
	cvt.u64.u32 	%rd4, %r16;
	mul.lo.s64 	%rd5, %rd19, %rd18;
	and.b32  	%r2, %r10, 3;
	setp.lt.u32 	%p2, %r10, 4;
	mov.b32 	%r20, 0;
	@%p2 bra 	$L__BB0_12;
	and.b32  	%r20, %r10, 2147483644;
	neg.s32 	%r18, %r20;
	add.s64 	%rd6, %rd1, %rd3;
	shl.b64 	%rd7, %rd3, 1;
	add.s64 	%rd8, %rd2, %rd7;
	add.s64 	%rd9, %rd1, %rd7;
	mul.lo.s64 	%rd10, %rd3, 3;
	add.s64 	%rd11, %rd2, %rd10;
	add.s64 	%rd12, %rd1, %rd10;
	mov.u64 	%rd43, %rd4;
$L__BB0_3:
	.pragma "nounroll";
	setp.ge.u64 	%p3, %rd43, %rd5;
	@%p3 bra 	$L__BB0_5;
	add.s64 	%rd22, %rd2, %rd43;
	mov.b16 	%rs1, 0;
	st.global.u8 	[%rd22], %rs1;
	add.s64 	%rd23, %rd1, %rd43;
	st.global.u8 	[%rd23], %rs1;
$L__BB0_5:
	add.s64 	%rd24, %rd3, %rd43;
	setp.ge.u64 	%p4, %rd24, %rd5;
	@%p4 bra 	$L__BB0_7;
	add.s64 	%rd25, %rd2, %rd3;
	add.s64 	%rd26, %rd25, %rd43;
	mov.b16 	%rs2, 0;
	st.global.u8 	[%rd26], %rs2;
	add.s64 	%rd27, %rd6, %rd43;
	st.global.u8 	[%rd27], %rs2;
$L__BB0_7:
	add.s64 	%rd28, %rd7, %rd43;
	setp.ge.u64 	%p5, %rd28, %rd5;
	@%p5 bra 	$L__BB0_9;
	add.s64 	%rd29, %rd8, %rd43;
	mov.b16 	%rs3, 0;
	st.global.u8 	[%rd29], %rs3;
	add.s64 	%rd30, %rd9, %rd43;
	st.global.u8 	[%rd30], %rs3;
$L__BB0_9:
	add.s64 	%rd31, %rd10, %rd43;
	setp.ge.u64 	%p6, %rd31, %rd5;
	@%p6 bra 	$L__BB0_11;
	add.s64 	%rd32, %rd11, %rd43;
	mov.b16 	%rs4, 0;
	st.global.u8 	[%rd32], %rs4;
	add.s64 	%rd33, %rd12, %rd43;
	st.global.u8 	[%rd33], %rs4;
$L__BB0_11:
	add.s32 	%r18, %r18, 4;
	shl.b64 	%rd34, %rd3, 2;
	add.s64 	%rd43, %rd43, %rd34;
	setp.ne.s32 	%p7, %r18, 0;
	@%p7 bra 	$L__BB0_3;
$L__BB0_12:
	setp.eq.s32 	%p8, %r2, 0;
	@%p8 bra 	$L__BB0_22;
	setp.eq.s32 	%p9, %r2, 1;
	@%p9 bra 	$L__BB0_19;
	cvt.u64.u32 	%rd35, %r20;
	mad.lo.s64 	%rd15, %rd35, %rd3, %rd4;
	setp.ge.u64 	%p10, %rd15, %rd5;
	@%p10 bra 	$L__BB0_16;
	add.s64 	%rd36, %rd2, %rd15;
	mov.b16 	%rs5, 0;
	st.global.u8 	[%rd36], %rs5;
	add.s64 	%rd37, %rd1, %rd15;
	st.global.u8 	[%rd37], %rs5;
$L__BB0_16:
	add.s64 	%rd16, %rd15, %rd3;
	setp.ge.u64 	%p11, %rd16, %rd5;
	@%p11 bra 	$L__BB0_18;
	add.s64 	%rd38, %rd2, %rd16;
	mov.b16 	%rs6, 0;
	st.global.u8 	[%rd38], %rs6;
	add.s64 	%rd39, %rd1, %rd16;
	st.global.u8 	[%rd39], %rs6;
$L__BB0_18:
	add.s32 	%r20, %r20, 2;
$L__BB0_19:
	and.b32  	%r17, %r10, 1;
	setp.eq.b32 	%p12, %r17, 1;
	not.pred 	%p13, %p12;
	@%p13 bra 	$L__BB0_22;
	cvt.u64.u32 	%rd40, %r20;
	mad.lo.s64 	%rd17, %rd40, %rd3, %rd4;
	setp.ge.u64 	%p14, %rd17, %rd5;
	@%p14 bra 	$L__BB0_22;
	add.s64 	%rd41, %rd2, %rd17;
	mov.b16 	%rs7, 0;
	st.global.u8 	[%rd41], %rs7;
	add.s64 	%rd42, %rd1, %rd17;
	st.global.u8 	[%rd42], %rs7;
$L__BB0_22:
	ret;

}
	// .globl	_Z12init_allonesPhS_mmi
.visible .entry _Z12init_allonesPhS_mmi(
	.param .u64 .ptr .align 1 _Z12init_allonesPhS_mmi_param_0,
	.param .u64 .ptr .align 1 _Z12init_allonesPhS_mmi_param_1,
	.param .u64 _Z12init_allonesPhS_mmi_param_2,
	.param .u64 _Z12init_allonesPhS_mmi_param_3,
	.param .u32 _Z12init_allonesPhS_mmi_param_4
)
{
	.reg .pred 	%p<15>;
	.reg .b16 	%rs<15>;
	.reg .b32 	%r<21>;
	.reg .b64 	%rd<44>;

	ld.param.u64 	%rd20, [_Z12init_allonesPhS_mmi_param_0];
	ld.param.u64 	%rd21, [_Z12init_allonesPhS_mmi_param_1];
	ld.param.u64 	%rd18, [_Z12init_allonesPhS_mmi_param_2];
	ld.param.u64 	%rd19, [_Z12init_allonesPhS_mmi_param_3];
	ld.param.u32 	%r10, [_Z12init_allonesPhS_mmi_param_4];
	cvta.to.global.u64 	%rd1, %rd21;
	cvta.to.global.u64 	%rd2, %rd20;
	mov.u32 	%r11, %nctaid.x;
	mov.u32 	%r1, %ntid.x;
	mul.lo.s32 	%r12, %r11, %r1;
	cvt.u64.u32 	%rd3, %r12;
	setp.lt.s32 	%p1, %r10, 1;
	@%p1 bra 	$L__BB1_22;
	mov.u32 	%r14, %ctaid.x;
	mov.u32 	%r15, %tid.x;
	mad.lo.s32 	%r16, %r14, %r1, %r15;
	cvt.u64.u32 	%rd4, %r16;
	mul.lo.s64 	%rd5, %rd19, %rd18;
	and.b32  	%r2, %r10, 3;
	setp.lt.u32 	%p2, %r10, 4;
	mov.b32 	%r20, 0;
	@%p2 bra 	$L__BB1_12;
	and.b32  	%r20, %r10, 2147483644;
	neg.s32 	%r18, %r20;
	add.s64 	%rd6, %rd1, %rd3;
	shl.b64 	%rd7, %rd3, 1;
	add.s64 	%rd8, %rd2, %rd7;
	add.s64 	%rd9, %rd1, %rd7;
	mul.lo.s64 	%rd10, %rd3, 3;
	add.s64 	%rd11, %rd2, %rd10;
	add.s64 	%rd12, %rd1, %rd10;
	mov.u64 	%rd43, %rd4;
$L__BB1_3:
	.pragma "nounroll";
	setp.ge.u64 	%p3, %rd43, %rd5;
	@%p3 bra 	$L__BB1_5;
	add.s64 	%rd22, %rd2, %rd43;
	mov.b16 	%rs1, 1;
	st.global.u8 	[%rd22], %rs1;
	add.s64 	%rd23, %rd1, %rd43;
	mov.b16 	%rs2, 0;
	st.global.u8 	[%rd23], %rs2;
$L__BB1_5:
	add.s64 	%rd24, %rd3, %rd43;
	setp.ge.u64 	%p4, %rd24, %rd5;
	@%p4 bra 	$L__BB1_7;
	add.s64 	%rd25, %rd2, %rd3;
	add.s64 	%rd26, %rd25, %rd43;
	mov.b16 	%rs3, 1;
	st.global.u8 	[%rd26], %rs3;
	add.s64 	%rd27, %rd6, %rd43;
	mov.b16 	%rs4, 0;
	st.global.u8 	[%rd27], %rs4;
$L__BB1_7:
	add.s64 	%rd28, %rd7, %rd43;
	setp.ge.u64 	%p5, %rd28, %rd5;
	@%p5 bra 	$L__BB1_9;
	add.s64 	%rd29, %rd8, %rd43;
	mov.b16 	%rs5, 1;
	st.global.u8 	[%rd29], %rs5;
	add.s64 	%rd30, %rd9, %rd43;
	mov.b16 	%rs6, 0;
	st.global.u8 	[%rd30], %rs6;
$L__BB1_9:
	add.s64 	%rd31, %rd10, %rd43;
	setp.ge.u64 	%p6, %rd31, %rd5;
	@%p6 bra 	$L__BB1_11;
	add.s64 	%rd32, %rd11, %rd43;
	mov.b16 	%rs7, 1;
	st.global.u8 	[%rd32], %rs7;
	add.s64 	%rd33, %rd12, %rd43;
	mov.b16 	%rs8, 0;
	st.global.u8 	[%rd33], %rs8;
$L__BB1_11:
	add.s32 	%r18, %r18, 4;
	shl.b64 	%rd34, %rd3, 2;
	add.s64 	%rd43, %rd43, %rd34;
	setp.ne.s32 	%p7, %r18, 0;
	@%p7 bra 	$L__BB1_3;
$L__BB1_12:
	setp.eq.s32 	%p8, %r2, 0;
	@%p8 bra 	$L__BB1_22;
	setp.eq.s32 	%p9, %r2, 1;
	@%p9 bra 	$L__BB1_19;
	cvt.u64.u32 	%rd35, %r20;
	mad.lo.s64 	%rd15, %rd35, %rd3, %rd4;
	setp.ge.u64 	%p10, %rd15, %rd5;
	@%p10 bra 	$L__BB1_16;
	add.s64 	%rd36, %rd2, %rd15;
	mov.b16 	%rs9, 1;
	st.global.u8 	[%rd36], %rs9;
	add.s64 	%rd37, %rd1, %rd15;
	mov.b16 	%rs10, 0;
	st.global.u8 	[%rd37], %rs10;
$L__BB1_16:
	add.s64 	%rd16, %rd15, %rd3;
	setp.ge.u64 	%p11, %rd16, %rd5;
	@%p11 bra 	$L__BB1_18;
	add.s64 	%rd38, %rd2, %rd16;
	mov.b16 	%rs11, 1;
	st.global.u8 	[%rd38], %rs11;
	add.s64 	%rd39, %rd1, %rd16;
	mov.b16 	%rs12, 0;
	st.global.u8 	[%rd39], %rs12;
$L__BB1_18:
	add.s32 	%r20, %r20, 2;
$L__BB1_19:
	and.b32  	%r17, %r10, 1;
	setp.eq.b32 	%p12, %r17, 1;
	not.pred 	%p13, %p12;
	@%p13 bra 	$L__BB1_22;
	cvt.u64.u32 	%rd40, %r20;
	mad.lo.s64 	%rd17, %rd40, %rd3, %rd4;
	setp.ge.u64 	%p14, %rd17, %rd5;
	@%p14 bra 	$L__BB1_22;
	add.s64 	%rd41, %rd2, %rd17;
	mov.b16 	%rs13, 1;
	st.global.u8 	[%rd41], %rs13;
	add.s64 	%rd42, %rd1, %rd17;
	mov.b16 	%rs14, 0;
	st.global.u8 	[%rd42], %rs14;
$L__BB1_22:
	ret;

}
	// .globl	_Z11pattern_twoPhS_mmi
.visible .entry _Z11pattern_twoPhS_mmi(
	.param .u64 .ptr .align 1 _Z11pattern_twoPhS_mmi_param_0,
	.param .u64 .ptr .align 1 _Z11pattern_twoPhS_mmi_param_1,
	.param .u64 _Z11pattern_twoPhS_mmi_param_2,
	.param .u64 _Z11pattern_twoPhS_mmi_param_3,
	.param .u32 _Z11pattern_twoPhS_mmi_param_4
)
{
	.reg .pred 	%p<2>;
	.reg .b16 	%rs<2>;
	.reg .b32 	%r<10>;
	.reg .b64 	%rd<13>;

	ld.param.u64 	%rd3, [_Z11pattern_twoPhS_mmi_param_0];
	ld.param.u64 	%rd4, [_Z11pattern_twoPhS_mmi_param_2];
	ld.param.u64 	%rd5, [_Z11pattern_twoPhS_mmi_param_3];
	ld.param.u32 	%r1, [_Z11pattern_twoPhS_mmi_param_4];
	mov.u32 	%r2, %ctaid.x;
	mov.u32 	%r3, %ntid.x;
	mov.u32 	%r4, %tid.x;
	mad.lo.s32 	%r5, %r2, %r3, %r4;
	cvt.u64.u32 	%rd1, %r5;
	mul.lo.s64 	%rd2, %rd5, %rd4;
	cvt.s64.s32 	%rd6, %r1;
	setp.ge.u64 	%p1, %rd1, %rd6;
	@%p1 bra 	$L__BB2_2;
	cvta.to.global.u64 	%rd7, %rd3;
	shr.u64 	%rd8, %rd2, 1;
	shr.u32 	%r6, %r1, 31;
	add.s32 	%r7, %r1, %r6;
	shr.s32 	%r8, %r7, 1;
	neg.s32 	%r9, %r8;
	cvt.s64.s32 	%rd9, %r9;
	add.s64 	%rd10, %rd8, %rd1;
	add.s64 	%rd11, %rd10, %rd9;
	add.s64 	%rd12, %rd7, %rd11;
	mov.b16 	%rs1, 1;
	st.global.u8 	[%rd12], %rs1;
$L__BB2_2:
	ret;

}
	// .globl	_Z13pattern_threePhS_mmi
.visible .entry _Z13pattern_threePhS_mmi(
	.param .u64 .ptr .align 1 _Z13pattern_threePhS_mmi_param_0,
	.param .u64 .ptr .align 1 _Z13pattern_threePhS_mmi_param_1,
	.param .u64 _Z13pattern_threePhS_mmi_param_2,
	.param .u64 _Z13pattern_threePhS_mmi_param_3,
	.param .u32 _Z13pattern_threePhS_mmi_param_4
)
{


	ret;

}
	// .globl	_Z12pattern_fourPhS_mmi
.visible .entry _Z12pattern_fourPhS_mmi(
	.param .u64 .ptr .align 1 _Z12pattern_fourPhS_mmi_param_0,
	.param .u64 .ptr .align 1 _Z12pattern_fourPhS_mmi_param_1,
	.param .u64 _Z12pattern_fourPhS_mmi_param_2,
	.param .u64 _Z12pattern_fourPhS_mmi_param_3,
	.param .u32 _Z12pattern_fourPhS_mmi_param_4
)
{


	ret;

}
	// .globl	_Z12pattern_fivePhS_mm
.visible .entry _Z12pattern_fivePhS_mm(
	.param .u64 .ptr .align 1 _Z12pattern_fivePhS_mm_param_0,
	.param .u64 .ptr .align 1 _Z12pattern_fivePhS_mm_param_1,
	.param .u64 _Z12pattern_fivePhS_mm_param_2,
	.param .u64 _Z12pattern_fivePhS_mm_param_3
)
{
	.reg .pred 	%p<8>;
	.reg .b16 	%rs<7>;
	.reg .b32 	%r<2>;
	.reg .b64 	%rd<22>;

	ld.param.u64 	%rd5, [_Z12pattern_fivePhS_mm_param_0];
	ld.param.u64 	%rd4, [_Z12pattern_fivePhS_mm_param_2];
	ld.param.u64 	%rd6, [_Z12pattern_fivePhS_mm_param_3];
	cvta.to.global.u64 	%rd1, %rd5;
	shr.u64 	%rd2, %rd4, 1;
	shr.u64 	%rd3, %rd6, 1;
	mov.u32 	%r1, %tid.x;
	setp.gt.s32 	%p1, %r1, 2;
	@%p1 bra 	$L__BB5_5;
	setp.eq.s32 	%p5, %r1, 0;
	@%p5 bra 	$L__BB5_9;
	setp.eq.s32 	%p6, %r1, 1;
	@%p6 bra 	$L__BB5_10;
	setp.eq.s32 	%p7, %r1, 2;
	@%p7 bra 	$L__BB5_4;
	bra.uni 	$L__BB5_13;
$L__BB5_4:
	mad.lo.s64 	%rd16, %rd3, %rd4, %rd2;
	add.s64 	%rd17, %rd1, %rd16;
	mov.b16 	%rs4, 1;
	st.global.u8 	[%rd17+3], %rs4;
	bra.uni 	$L__BB5_13;
$L__BB5_5:
	setp.eq.s32 	%p2, %r1, 3;
	@%p2 bra 	$L__BB5_11;
	setp.eq.s32 	%p3, %r1, 4;
	@%p3 bra 	$L__BB5_12;
	setp.eq.s32 	%p4, %r1, 5;
	@%p4 bra 	$L__BB5_8;
	bra.uni 	$L__BB5_13;
$L__BB5_8:
	add.s64 	%rd7, %rd3, 3;
	mad.lo.s64 	%rd8, %rd7, %rd4, %rd2;
	add.s64 	%rd9, %rd1, %rd8;
	mov.b16 	%rs1, 1;
	st.global.u8 	[%rd9], %rs1;
	bra.uni 	$L__BB5_13;
$L__BB5_9:
	mad.lo.s64 	%rd20, %rd3, %rd4, %rd2;
	add.s64 	%rd21, %rd1, %rd20;
	mov.b16 	%rs6, 1;
	st.global.u8 	[%rd21+1], %rs6;
	bra.uni 	$L__BB5_13;
$L__BB5_10:
	mad.lo.s64 	%rd18, %rd3, %rd4, %rd2;
	add.s64 	%rd19, %rd1, %rd18;
	mov.b16 	%rs5, 1;
	st.global.u8 	[%rd19+2], %rs5;
	bra.uni 	$L__BB5_13;
$L__BB5_11:
	mad.lo.s64 	%rd13, %rd4, %rd3, %rd4;
	add.s64 	%rd14, %rd13, %rd2;
	add.s64 	%rd15, %rd1, %rd14;
	mov.b16 	%rs3, 1;
	st.global.u8 	[%rd15], %rs3;
	bra.uni 	$L__BB5_13;
$L__BB5_12:
	add.s64 	%rd10, %rd3, 2;
	mad.lo.s64 	%rd11, %rd10, %rd4, %rd2;
	add.s64 	%rd12, %rd1, %rd11;
	mov.b16 	%rs2, 1;
	st.global.u8 	[%rd12], %rs2;
$L__BB5_13:
	ret;

}
	// .globl	_Z10kernel_runPhS_mmi
.visible .entry _Z10kernel_runPhS_mmi(
	.param .u64 .ptr .align 1 _Z10kernel_runPhS_mmi_param_0,
	.param .u64 .ptr .align 1 _Z10kernel_runPhS_mmi_param_1,
	.param .u64 _Z10kernel_runPhS_mmi_param_2,
	.param .u64 _Z10kernel_runPhS_mmi_param_3,
	.param .u32 _Z10kernel_runPhS_mmi_param_4
)
{
	.reg .pred 	%p<60>;
	.reg .b16 	%rs<4>;
	.reg .b32 	%r<83>;
	.reg .b64 	%rd<60>;

	ld.param.u64 	%rd20, [_Z10kernel_runPhS_mmi_param_0];
	ld.param.u64 	%rd18, [_Z10kernel_runPhS_mmi_param_2];
	ld.param.u64 	%rd19, [_Z10kernel_runPhS_mmi_param_3];
	ld.param.u32 	%r28, [_Z10kernel_runPhS_mmi_param_4];
	cvta.to.global.u64 	%rd1, %rd20;
	setp.lt.s32 	%p4, %r28, 1;
	@%p4 bra 	$L__BB6_29;
	mov.u32 	%r29, %ntid.x;
	mov.u32 	%r30, %ctaid.x;
	mov.u32 	%r31, %tid.x;
	mad.lo.s32 	%r32, %r30, %r29, %r31;
	cvt.u64.u32 	%rd57, %r32;
	neg.s32 	%r74, %r28;
	mul.lo.s64 	%rd21, %rd19, %rd18;
	cvt.u32.u64 	%r33, %rd18;
$L__BB6_2:
	setp.ge.u64 	%p5, %rd57, %rd21;
	@%p5 bra 	$L__BB6_28;
	or.b64  	%rd22, %rd57, %rd18;
	and.b64  	%rd23, %rd22, -4294967296;
	setp.ne.s64 	%p6, %rd23, 0;
	@%p6 bra 	$L__BB6_5;
	cvt.u32.u64 	%r34, %rd57;
	div.u32 	%r35, %r34, %r33;
	mul.lo.s32 	%r36, %r35, %r33;
	sub.s32 	%r37, %r34, %r36;
	cvt.u64.u32 	%rd58, %r35;
	cvt.u64.u32 	%rd59, %r37;
	bra.uni 	$L__BB6_6;
$L__BB6_5:
	div.u64 	%rd58, %rd57, %rd18;
	mul.lo.s64 	%rd24, %rd58, %rd18;
	sub.s64 	%rd59, %rd57, %rd24;
$L__BB6_6:
	cvt.u32.u64 	%r3, %rd59;
	add.s32 	%r39, %r3, -1;
	setp.lt.s32 	%p7, %r39, 0;
	cvt.s64.s32 	%rd10, %r39;
	setp.le.u64 	%p8, %rd18, %rd10;
	or.pred  	%p9, %p7, %p8;
	and.b64  	%rd11, %rd58, 2147483648;
	shr.u64 	%rd25, %rd58, 31;
	and.b64  	%rd26, %rd25, 1;
	setp.eq.b64 	%p10, %rd26, 1;
	or.pred  	%p11, %p10, %p9;
	cvt.s64.s32 	%rd12, %rd58;
	setp.le.u64 	%p12, %rd19, %rd12;
	or.pred  	%p13, %p11, %p12;
	mov.b32 	%r75, 0;
	@%p13 bra 	$L__BB6_8;
	and.b64  	%rd27, %rd58, 2147483647;
	mad.lo.s64 	%rd28, %rd27, %rd18, %rd10;
	add.s64 	%rd29, %rd1, %rd28;
	ld.global.u8 	%r75, [%rd29];
$L__BB6_8:
	add.s32 	%r41, %r3, 1;
	cvt.u32.u64 	%r6, %rd58;
	add.s32 	%r42, %r6, -1;
	cvt.s64.s32 	%rd13, %r41;
	setp.le.u64 	%p14, %rd18, %rd13;
	or.b32  	%r43, %r42, %r41;
	shr.u32 	%r44, %r43, 31;
	and.b32  	%r45, %r44, 1;
	setp.eq.b32 	%p15, %r45, 1;
	cvt.s64.s32 	%rd14, %r42;
	setp.le.u64 	%p16, %rd19, %rd14;
	or.pred  	%p17, %p14, %p16;
	or.pred  	%p18, %p17, %p15;
	mov.b32 	%r76, 0;
	@%p18 bra 	$L__BB6_10;
	mad.lo.s64 	%rd30, %rd18, %rd14, %rd13;
	add.s64 	%rd31, %rd1, %rd30;
	ld.global.u8 	%r76, [%rd31];
$L__BB6_10:
	cvt.u32.u64 	%r47, %rd14;
	add.s32 	%r9, %r76, %r75;
	shr.u64 	%rd32, %rd59, 31;
	and.b64  	%rd33, %rd32, 1;
	setp.eq.b64 	%p20, %rd33, 1;
	cvt.s64.s32 	%rd34, %rd59;
	setp.le.u64 	%p21, %rd18, %rd34;
	or.pred  	%p1, %p20, %p21;
	setp.lt.s32 	%p22, %r47, 0;
	or.pred  	%p23, %p1, %p22;
	or.pred  	%p24, %p23, %p16;
	mov.b32 	%r77, 0;
	@%p24 bra 	$L__BB6_12;
	and.b64  	%rd35, %rd59, 2147483647;
	mad.lo.s64 	%rd36, %rd18, %rd14, %rd35;
	add.s64 	%rd37, %rd1, %rd36;
	ld.global.u8 	%r77, [%rd37];
$L__BB6_12:
	add.s32 	%r12, %r9, %r77;
	cvt.u32.u64 	%r49, %rd10;
	cvt.u32.u64 	%r50, %rd14;
	or.b32  	%r51, %r50, %r49;
	shr.u32 	%r52, %r51, 31;
	and.b32  	%r53, %r52, 1;
	setp.eq.b32 	%p27, %r53, 1;
	or.pred  	%p28, %p8, %p16;
	or.pred  	%p29, %p28, %p27;
	mov.b32 	%r78, 0;
	@%p29 bra 	$L__BB6_14;
	mad.lo.s64 	%rd38, %rd18, %rd14, %rd10;
	add.s64 	%rd39, %rd1, %rd38;
	ld.global.u8 	%r78, [%rd39];
$L__BB6_14:
	cvt.u32.u64 	%r55, %rd13;
	setp.le.u64 	%p30, %rd18, %rd13;
	setp.le.u64 	%p31, %rd19, %rd12;
	setp.ne.s64 	%p32, %rd11, 0;
	add.s32 	%r15, %r12, %r78;
	setp.lt.s32 	%p33, %r55, 0;
	or.pred  	%p34, %p33, %p30;
	or.pred  	%p35, %p32, %p34;
	or.pred  	%p36, %p35, %p31;
	mov.b32 	%r79, 0;
	@%p36 bra 	$L__BB6_16;
	and.b64  	%rd41, %rd58, 2147483647;
	mad.lo.s64 	%rd42, %rd41, %rd18, %rd13;
	add.s64 	%rd43, %rd1, %rd42;
	ld.global.u8 	%r79, [%rd43];
$L__BB6_16:
	setp.le.u64 	%p37, %rd18, %rd10;
	add.s32 	%r18, %r15, %r79;
	add.s32 	%r58, %r6, 1;
	or.b32  	%r59, %r58, %r49;
	shr.u32 	%r60, %r59, 31;
	and.b32  	%r61, %r60, 1;
	setp.eq.b32 	%p38, %r61, 1;
	cvt.s64.s32 	%rd15, %r58;
	setp.le.u64 	%p39, %rd19, %rd15;
	or.pred  	%p40, %p37, %p39;
	or.pred  	%p41, %p40, %p38;
	mov.b32 	%r80, 0;
	@%p41 bra 	$L__BB6_18;
	mad.lo.s64 	%rd44, %rd18, %rd15, %rd10;
	add.s64 	%rd45, %rd1, %rd44;
	ld.global.u8 	%r80, [%rd45];
$L__BB6_18:
	cvt.u32.u64 	%r63, %rd15;
	setp.le.u64 	%p42, %rd19, %rd15;
	add.s32 	%r21, %r18, %r80;
	setp.lt.s32 	%p43, %r63, 0;
	or.pred  	%p44, %p1, %p43;
	or.pred  	%p45, %p44, %p42;
	mov.b32 	%r81, 0;
	@%p45 bra 	$L__BB6_20;
	and.b64  	%rd46, %rd59, 2147483647;
	mad.lo.s64 	%rd47, %rd18, %rd15, %rd46;
	add.s64 	%rd48, %rd1, %rd47;
	ld.global.u8 	%r81, [%rd48];
$L__BB6_20:
	setp.le.u64 	%p46, %rd19, %rd15;
	setp.le.u64 	%p47, %rd18, %rd13;
	add.s32 	%r24, %r21, %r81;
	or.b32  	%r67, %r63, %r55;
	shr.u32 	%r68, %r67, 31;
	and.b32  	%r69, %r68, 1;
	setp.eq.b32 	%p48, %r69, 1;
	or.pred  	%p49, %p47, %p46;
	or.pred  	%p50, %p49, %p48;
	mov.b32 	%r82, 0;
	@%p50 bra 	$L__BB6_22;
	mad.lo.s64 	%rd49, %rd18, %rd15, %rd13;
	add.s64 	%rd50, %rd1, %rd49;
	ld.global.u8 	%r82, [%rd50];
$L__BB6_22:
	add.s32 	%r70, %r24, %r82;
	mov.pred 	%p59, -1;
	setp.eq.s32 	%p52, %r70, 2;
	@%p52 bra 	$L__BB6_30;
	setp.eq.s32 	%p53, %r70, 3;
	@%p53 bra 	$L__BB6_27;
	setp.ne.s32 	%p54, %r70, 6;
	@%p54 bra 	$L__BB6_26;
	add.s64 	%rd52, %rd1, %rd57;
	ld.global.u8 	%rs2, [%rd52];
	setp.eq.s16 	%p56, %rs2, 0;
	@%p56 bra 	$L__BB6_27;
$L__BB6_26:
	mov.pred 	%p59, 0;
$L__BB6_27:
	ld.param.u64 	%rd56, [_Z10kernel_runPhS_mmi_param_1];
	selp.u16 	%rs3, 1, 0, %p59;
	cvta.to.global.u64 	%rd53, %rd56;
	add.s64 	%rd54, %rd53, %rd57;
	st.global.u8 	[%rd54], %rs3;
$L__BB6_28:
	add.s32 	%r74, %r74, 1;
	setp.ne.s32 	%p58, %r74, 0;
	mov.u32 	%r71, %nctaid.x;
	mov.u32 	%r72, %ntid.x;
	mul.lo.s32 	%r73, %r71, %r72;
	cvt.u64.u32 	%rd55, %r73;
	add.s64 	%rd57, %rd57, %rd55;
	@%p58 bra 	$L__BB6_2;
$L__BB6_29:
	ret;
$L__BB6_30:
	add.s64 	%rd51, %rd1, %rd57;
	ld.global.u8 	%rs1, [%rd51];
	setp.ne.s16 	%p59, %rs1, 0;
	bra.uni 	$L__BB6_27;

}


// ===== COMPILED SASS (sm_100) =====

	.target	sm_100

	.elftype	@"ET_EXEC"


//--------------------- .note.nv.tkinfo           --------------------------
	.section	.note.nv.tkinfo,"",@"SHT_NOTE"
	.sectionflags	@"SHF_NOTE_NV_TKINFO"
	.tkinfo
        /*0018*/ 	.word	0x00000002
        /*0030*/ 	.string	""
        /*0030*/ 	.string	"ptxas"
        /*0030*/ 	.string	"Cuda compilation tools, release 13.0, V13.0.88"
        /*0030*/ 	.string	"Build cuda_13.0.r13.0/compiler.36424714_0"
        /*0030*/ 	.string	"-arch sm_100 -m 64 "



//--------------------- .note.nv.cuinfo           --------------------------
	.section	.note.nv.cuinfo,"",@"SHT_NOTE"
	.sectionflags	@"SHF_NOTE_NV_CUINFO"
        /*0018*/ 	.short	0x0002
        /*001a*/ 	.short	0x0064
        /*001c*/ 	.short	0x0082
	.zero		2


//--------------------- .nv.info                  --------------------------
	.section	.nv.info,"",@"SHT_CUDA_INFO"
	.align	4


	//----- nvinfo : EIATTR_REGCOUNT
	.align		4
        /*0000*/ 	.byte	0x04, 0x2f
        /*0002*/ 	.short	(.L_1 - .L_0)
	.align		4
.L_0:
        /*0004*/ 	.word	index@(_Z13init_allzerosPhS_mmi)
        /*0008*/ 	.word	0x00000020


	//----- nvinfo : EIATTR_FRAME_SIZE
	.align		4
.L_1:
        /*000c*/ 	.byte	0x04, 0x11
        /*000e*/ 	.short	(.L_3 - .L_2)
	.align		4
.L_2:
        /*0010*/ 	.word	index@(_Z13init_allzerosPhS_mmi)
        /*0014*/ 	.word	0x00000000


	//----- nvinfo : EIATTR_REGCOUNT
	.align		4
.L_3:
        /*0018*/ 	.byte	0x04, 0x2f
        /*001a*/ 	.short	(.L_5 - .L_4)
	.align		4
.L_4:
        /*001c*/ 	.word	index@(_Z12init_allonesPhS_mmi)
        /*0020*/ 	.word	0x00000020


	//----- nvinfo : EIATTR_FRAME_SIZE
	.align		4
.L_5:
        /*0024*/ 	.byte	0x04, 0x11
        /*0026*/ 	.short	(.L_7 - .L_6)
	.align		4
.L_6:
        /*0028*/ 	.word	index@(_Z12init_allonesPhS_mmi)
        /*002c*/ 	.word	0x00000000


	//----- nvinfo : EIATTR_REGCOUNT
	.align		4
.L_7:
        /*0030*/ 	.byte	0x04, 0x2f
        /*0032*/ 	.short	(.L_9 - .L_8)
	.align		4
.L_8:
        /*0034*/ 	.word	index@(_Z11pattern_twoPhS_mmi)
        /*0038*/ 	.word	0x00000007


	//----- nvinfo : EIATTR_FRAME_SIZE
	.align		4
.L_9:
        /*003c*/ 	.byte	0x04, 0x11
        /*003e*/ 	.short	(.L_11 - .L_10)
	.align		4
.L_10:
        /*0040*/ 	.word	index@(_Z11pattern_twoPhS_mmi)
        /*0044*/ 	.word	0x00000000


	//----- nvinfo : EIATTR_REGCOUNT
	.align		4
.L_11:
        /*0048*/ 	.byte	0x04, 0x2f
        /*004a*/ 	.short	(.L_13 - .L_12)
	.align		4
.L_12:
        /*004c*/ 	.word	index@(_Z13pattern_threePhS_mmi)
        /*0050*/ 	.word	0x00000004


	//----- nvinfo : EIATTR_FRAME_SIZE
	.align		4
.L_13:
        /*0054*/ 	.byte	0x04, 0x11
        /*0056*/ 	.short	(.L_15 - .L_14)
	.align		4
.L_14:
        /*0058*/ 	.word	index@(_Z13pattern_threePhS_mmi)
        /*005c*/ 	.word	0x00000000


	//----- nvinfo : EIATTR_REGCOUNT
	.align		4
.L_15:
        /*0060*/ 	.byte	0x04, 0x2f
        /*0062*/ 	.short	(.L_17 - .L_16)
	.align		4
.L_16:
        /*0064*/ 	.word	index@(_Z12pattern_fourPhS_mmi)
        /*0068*/ 	.word	0x00000004


	//----- nvinfo : EIATTR_FRAME_SIZE
	.align		4
.L_17:
        /*006c*/ 	.byte	0x04, 0x11
        /*006e*/ 	.short	(.L_19 - .L_18)
	.align		4
.L_18:
        /*0070*/ 	.word	index@(_Z12pattern_fourPhS_mmi)
        /*0074*/ 	.word	0x00000000


	//----- nvinfo : EIATTR_REGCOUNT
	.align		4
.L_19:
        /*0078*/ 	.byte	0x04, 0x2f
        /*007a*/ 	.short	(.L_21 - .L_20)
	.align		4
.L_20:
        /*007c*/ 	.word	index@(_Z12pattern_fivePhS_mm)
        /*0080*/ 	.word	0x00000006


	//----- nvinfo : EIATTR_FRAME_SIZE
	.align		4
.L_21:
        /*0084*/ 	.byte	0x04, 0x11
        /*0086*/ 	.short	(.L_23 - .L_22)
	.align		4
.L_22:
        /*0088*/ 	.word	index@(_Z12pattern_fivePhS_mm)
        /*008c*/ 	.word	0x00000000


	//----- nvinfo : EIATTR_REGCOUNT
	.align		4
.L_23:
        /*0090*/ 	.byte	0x04, 0x2f
        /*0092*/ 	.short	(.L_25 - .L_24)
	.align		4
.L_24:
        /*0094*/ 	.word	index@(_Z10kernel_runPhS_mmi)
        /*0098*/ 	.word	0x0000001e


	//----- nvinfo : EIATTR_FRAME_SIZE
	.align		4
.L_25:
        /*009c*/ 	.byte	0x04, 0x11
        /*009e*/ 	.short	(.L_27 - .L_26)
	.align		4
.L_26:
        /*00a0*/ 	.word	index@($__internal_0_$__cuda_sm20_div_u64)
        /*00a4*/ 	.word	0x00000000


	//----- nvinfo : EIATTR_FRAME_SIZE
	.align		4
.L_27:
        /*00a8*/ 	.byte	0x04, 0x11
        /*00aa*/ 	.short	(.L_29 - .L_28)
	.align		4
.L_28:
        /*00ac*/ 	.word	index@(_Z10kernel_runPhS_mmi)
        /*00b0*/ 	.word	0x00000000


	//----- nvinfo : EIATTR_MIN_STACK_SIZE
	.align		4
.L_29:
        /*00b4*/ 	.byte	0x04, 0x12
        /*00b6*/ 	.short	(.L_31 - .L_30)
	.align		4
.L_30:
        /*00b8*/ 	.word	index@(_Z10kernel_runPhS_mmi)
        /*00bc*/ 	.word	0x00000000


	//----- nvinfo : EIATTR_MIN_STACK_SIZE
	.align		4
.L_31:
        /*00c0*/ 	.byte	0x04, 0x12
        /*00c2*/ 	.short	(.L_33 - .L_32)
	.align		4
.L_32:
        /*00c4*/ 	.word	index@(_Z12pattern_fivePhS_mm)
        /*00c8*/ 	.word	0x00000000


	//----- nvinfo : EIATTR_MIN_STACK_SIZE
	.align		4
.L_33:
        /*00cc*/ 	.byte	0x04, 0x12
        /*00ce*/ 	.short	(.L_35 - .L_34)
	.align		4
.L_34:
        /*00d0*/ 	.word	index@(_Z12pattern_fourPhS_mmi)
        /*00d4*/ 	.word	0x00000000


	//----- nvinfo : EIATTR_MIN_STACK_SIZE
	.align		4
.L_35:
        /*00d8*/ 	.byte	0x04, 0x12
        /*00da*/ 	.short	(.L_37 - .L_36)
	.align		4
.L_36:
        /*00dc*/ 	.word	index@(_Z13pattern_threePhS_mmi)
        /*00e0*/ 	.word	0x00000000


	//----- nvinfo : EIATTR_MIN_STACK_SIZE
	.align		4
.L_37:
        /*00e4*/ 	.byte	0x04, 0x12
        /*00e6*/ 	.short	(.L_39 - .L_38)
	.align		4
.L_38:
        /*00e8*/ 	.word	index@(_Z11pattern_twoPhS_mmi)
        /*00ec*/ 	.word	0x00000000


	//----- nvinfo : EIATTR_MIN_STACK_SIZE
	.align		4
.L_39:
        /*00f0*/ 	.byte	0x04, 0x12
        /*00f2*/ 	.short	(.L_41 - .L_40)
	.align		4
.L_40:
        /*00f4*/ 	.word	index@(_Z12init_allonesPhS_mmi)
        /*00f8*/ 	.word	0x00000000


	//----- nvinfo : EIATTR_MIN_STACK_SIZE
	.align		4
.L_41:
        /*00fc*/ 	.byte	0x04, 0x12
        /*00fe*/ 	.short	(.L_43 - .L_42)
	.align		4
.L_42:
        /*0100*/ 	.word	index@(_Z13init_allzerosPhS_mmi)
        /*0104*/ 	.word	0x00000000
.L_43:


//--------------------- .nv.compat                --------------------------
	.section	.nv.compat,"",@"SHT_CUDA_COMPAT_INFO"
	.align	4
        /*0000*/ 	.byte	0x02, 0x09, 0x00, 0x00, 0x02, 0x02, 0x01, 0x00, 0x02, 0x05, 0x05, 0x00, 0x03, 0x07, 0x01, 0x01
        /*0010*/ 	.byte	0x02, 0x03, 0x00, 0x00, 0x02, 0x06, 0x01, 0x00, 0x04, 0x0b, 0x08, 0x00, 0x09, 0x00, 0x00, 0x00
        /*0020*/ 	.byte	0x00, 0x00, 0x00, 0x00


//--------------------- .nv.info._Z10kernel_runPhS_mmi --------------------------
	.section	.nv.info._Z10kernel_runPhS_mmi,"",@"SHT_CUDA_INFO"
	.sectionflags	@""
	.align	4


	//----- nvinfo : EIATTR_CUDA_API_VERSION
	.align		4
        /*0000*/ 	.byte	0x04, 0x37
        /*0002*/ 	.short	(.L_45 - .L_44)
.L_44:
        /*0004*/ 	.word	0x00000082


	//----- nvinfo : EIATTR_KPARAM_INFO
	.align		4
.L_45:
        /*0008*/ 	.byte	0x04, 0x17
        /*000a*/ 	.short	(.L_47 - .L_46)
.L_46:
        /*000c*/ 	.word	0x00000000
        /*0010*/ 	.short	0x0004
        /*0012*/ 	.short	0x0020
        /*0014*/ 	.byte	0x00, 0xf0, 0x11, 0x00


	//----- nvinfo : EIATTR_KPARAM_INFO
	.align		4
.L_47:
        /*0018*/ 	.byte	0x04, 0x17
        /*001a*/ 	.short	(.L_49 - .L_48)
.L_48:
        /*001c*/ 	.word	0x00000000
        /*0020*/ 	.short	0x0003
        /*0022*/ 	.short	0x0018
        /*0024*/ 	.byte	0x00, 0xf0, 0x21, 0x00


	//----- nvinfo : EIATTR_KPARAM_INFO
	.align		4
.L_49:
        /*0028*/ 	.byte	0x04, 0x17
        /*002a*/ 	.short	(.L_51 - .L_50)
.L_50:
        /*002c*/ 	.word	0x00000000
        /*0030*/ 	.short	0x0002
        /*0032*/ 	.short	0x0010
        /*0034*/ 	.byte	0x00, 0xf0, 0x21, 0x00


	//----- nvinfo : EIATTR_KPARAM_INFO
	.align		4
.L_51:
        /*0038*/ 	.byte	0x04, 0x17
        /*003a*/ 	.short	(.L_53 - .L_52)
.L_52:
        /*003c*/ 	.word	0x00000000
        /*0040*/ 	.short	0x0001
        /*0042*/ 	.short	0x0008
        /*0044*/ 	.byte	0x00, 0xf5, 0x21, 0x00


	//----- nvinfo : EIATTR_KPARAM_INFO
	.align		4
.L_53:
        /*0048*/ 	.byte	0x04, 0x17
        /*004a*/ 	.short	(.L_55 - .L_54)
.L_54:
        /*004c*/ 	.word	0x00000000
        /*0050*/ 	.short	0x0000
        /*0052*/ 	.short	0x0000
        /*0054*/ 	.byte	0x00, 0xf5, 0x21, 0x00


	//----- nvinfo : EIATTR_SPARSE_MMA_MASK
	.align		4
.L_55:
        /*0058*/ 	.byte	0x03, 0x50
        /*005a*/ 	.short	0x0000


	//----- nvinfo : EIATTR_MAXREG_COUNT
	.align		4
        /*005c*/ 	.byte	0x03, 0x1b
        /*005e*/ 	.short	0x00ff


	//----- nvinfo : EIATTR_MERCURY_ISA_VERSION
	.align		4
        /*0060*/ 	.byte	0x03, 0x5f
        /*0062*/ 	.short	0x0101


	//----- nvinfo : EIATTR_VRC_CTA_INIT_COUNT
	.align		4
        /*0064*/ 	.byte	0x02, 0x4a
	.zero		1
	.zero		1


	//----- nvinfo : EIATTR_EXIT_INSTR_OFFSETS
	.align		4
        /*0068*/ 	.byte	0x04, 0x1c
        /*006a*/ 	.short	(.L_57 - .L_56)


	//   ....[0]....
.L_56:
        /*006c*/ 	.word	0x00000030


	//   ....[1]....
        /*0070*/ 	.word	0x00000ef0


	//----- nvinfo : EIATTR_CRS_STACK_SIZE
	.align		4
.L_57:
        /*0074*/ 	.byte	0x04, 0x1e
        /*0076*/ 	.short	(.L_59 - .L_58)
.L_58:
        /*0078*/ 	.word	0x00000000


	//----- nvinfo : EIATTR_CBANK_PARAM_SIZE
	.align		4
.L_59:
        /*007c*/ 	.byte	0x03, 0x19
        /*007e*/ 	.short	0x0024


	//----- nvinfo : EIATTR_PARAM_CBANK
	.align		4
        /*0080*/ 	.byte	0x04, 0x0a
        /*0082*/ 	.short	(.L_61 - .L_60)
	.align		4
.L_60:
        /*0084*/ 	.word	index@(.nv.constant0._Z10kernel_runPhS_mmi)
        /*0088*/ 	.short	0x0380
        /*008a*/ 	.short	0x0024


	//----- nvinfo : EIATTR_SW_WAR
	.align		4
.L_61:
        /*008c*/ 	.byte	0x04, 0x36
        /*008e*/ 	.short	(.L_63 - .L_62)
.L_62:
        /*0090*/ 	.word	0x00000008
.L_63:


//--------------------- .nv.info._Z12pattern_fivePhS_mm --------------------------
	.section	.nv.info._Z12pattern_fivePhS_mm,"",@"SHT_CUDA_INFO"
	.sectionflags	@""
	.align	4


	//----- nvinfo : EIATTR_CUDA_API_VERSION
	.align		4
        /*0000*/ 	.byte	0x04, 0x37
        /*0002*/ 	.short	(.L_65 - .L_64)
.L_64:
        /*0004*/ 	.word	0x00000082


	//----- nvinfo : EIATTR_KPARAM_INFO
	.align		4
.L_65:
        /*0008*/ 	.byte	0x04, 0x17
        /*000a*/ 	.short	(.L_67 - .L_66)
.L_66:
        /*000c*/ 	.word	0x00000000
        /*0010*/ 	.short	0x0003
        /*0012*/ 	.short	0x0018
        /*0014*/ 	.byte	0x00, 0xf0, 0x21, 0x00


	//----- nvinfo : EIATTR_KPARAM_INFO
	.align		4
.L_67:
        /*0018*/ 	.byte	0x04, 0x17
        /*001a*/ 	.short	(.L_69 - .L_68)
.L_68:
        /*001c*/ 	.word	0x00000000
        /*0020*/ 	.short	0x0002
        /*0022*/ 	.short	0x0010
        /*0024*/ 	.byte	0x00, 0xf0, 0x21, 0x00


	//----- nvinfo : EIATTR_KPARAM_INFO
	.align		4
.L_69:
        /*0028*/ 	.byte	0x04, 0x17
        /*002a*/ 	.short	(.L_71 - .L_70)
.L_70:
        /*002c*/ 	.word	0x00000000
        /*0030*/ 	.short	0x0001
        /*0032*/ 	.short	0x0008
        /*0034*/ 	.byte	0x00, 0xf5, 0x21, 0x00


	//----- nvinfo : EIATTR_KPARAM_INFO
	.align		4
.L_71:
        /*0038*/ 	.byte	0x04, 0x17
        /*003a*/ 	.short	(.L_73 - .L_72)
.L_72:
        /*003c*/ 	.word	0x00000000
        /*0040*/ 	.short	0x0000
        /*0042*/ 	.short	0x0000
        /*0044*/ 	.byte	0x00, 0xf5, 0x21, 0x00


	//----- nvinfo : EIATTR_SPARSE_MMA_MASK
	.align		4
.L_73:
        /*0048*/ 	.byte	0x03, 0x50
        /*004a*/ 	.short	0x0000


	//----- nvinfo : EIATTR_MAXREG_COUNT
	.align		4
        /*004c*/ 	.byte	0x03, 0x1b
        /*004e*/ 	.short	0x00ff


	//----- nvinfo : EIATTR_MERCURY_ISA_VERSION
	.align		4
        /*0050*/ 	.byte	0x03, 0x5f
        /*0052*/ 	.short	0x0101


	//----- nvinfo : EIATTR_VRC_CTA_INIT_COUNT
	.align		4
        /*0054*/ 	.byte	0x02, 0x4a
	.zero		1
	.zero		1


	//----- nvinfo : EIATTR_EXIT_INSTR_OFFSETS
	.align		4
        /*0058*/ 	.byte	0x04, 0x1c
        /*005a*/ 	.short	(.L_75 - .L_74)


	//   ....[0]....
.L_74:
        /*005c*/ 	.word	0x000001c0


	//   ....[1]....
        /*0060*/ 	.word	0x00000290


	//   ....[2]....
        /*0064*/ 	.word	0x00000360


	//   ....[3]....
        /*0068*/ 	.word	0x000004b0


	//   ....[4]....
        /*006c*/ 	.word	0x00000580


	//   ....[5]....
        /*0070*/ 	.word	0x00000680


	//----- nvinfo : EIATTR_INDIRECT_BRANCH_TARGETS
	.align		4
.L_75:
        /*0074*/ 	.byte	0x04, 0x34
        /*0076*/ 	.short	(.L_77 - .L_76)


	//   ....[0]....
.L_76:
        /*0078*/ 	.word	.L_x_45@srel
        /*007c*/ 	.short	0x0
        /*007e*/ 	.short	0x0
        /*0080*/ 	.word	0x4
        /*0084*/ 	.word	.L_x_46@srel
        /*0088*/ 	.word	.L_x_47@srel
        /*008c*/ 	.word	.L_x_48@srel
        /*0090*/ 	.word	.L_x_49@srel


	//   ....[1]....
        /* <DEDUP_REMOVED lines=8> */


	//----- nvinfo : EIATTR_CRS_STACK_SIZE
	.align		4
.L_77:
        /*00b0*/ 	.byte	0x04, 0x1e
        /*00b2*/ 	.short	(.L_79 - .L_78)
.L_78:
        /*00b4*/ 	.word	0x00000000


	//----- nvinfo : EIATTR_CBANK_PARAM_SIZE
	.align		4
.L_79:
        /*00b8*/ 	.byte	0x03, 0x19
        /*00ba*/ 	.short	0x0020


	//----- nvinfo : EIATTR_PARAM_CBANK
	.align		4
        /*00bc*/ 	.byte	0x04, 0x0a
        /*00be*/ 	.short	(.L_81 - .L_80)
	.align		4
.L_80:
        /*00c0*/ 	.word	index@(.nv.constant0._Z12pattern_fivePhS_mm)
        /*00c4*/ 	.short	0x0380
        /*00c6*/ 	.short	0x0020


	//----- nvinfo : EIATTR_SW_WAR
	.align		4
.L_81:
        /*00c8*/ 	.byte	0x04, 0x36
        /*00ca*/ 	.short	(.L_83 - .L_82)
.L_82:
        /*00cc*/ 	.word	0x00000008
.L_83:


//--------------------- .nv.info._Z12pattern_fourPhS_mmi --------------------------
	.section	.nv.info._Z12pattern_fourPhS_mmi,"",@"SHT_CUDA_INFO"
	.sectionflags	@""
	.align	4


	//----- nvinfo : EIATTR_CUDA_API_VERSION
	.align		4
        /*0000*/ 	.byte	0x04, 0x37
        /*0002*/ 	.short	(.L_85 - .L_84)
.L_84:
        /*0004*/ 	.word	0x00000082


	//----- nvinfo : EIATTR_KPARAM_INFO
	.align		4
.L_85:
        /*0008*/ 	.byte	0x04, 0x17
        /*000a*/ 	.short	(.L_87 - .L_86)
.L_86:
        /*000c*/ 	.word	0x00000000
        /*0010*/ 	.short	0x0004
        /*0012*/ 	.short	0x0020
        /*0014*/ 	.byte	0x00, 0xf0, 0x11, 0x00


	//----- nvinfo : EIATTR_KPARAM_INFO
	.align		4
.L_87:
        /*0018*/ 	.byte	0x04, 0x17
        /*001a*/ 	.short	(.L_89 - .L_88)
.L_88:
        /*001c*/ 	.word	0x00000000
        /*0020*/ 	.short	0x0003
        /*0022*/ 	.short	0x0018
        /*0024*/ 	.byte	0x00, 0xf0, 0x21, 0x00


	//----- nvinfo : EIATTR_KPARAM_INFO
	.align		4
.L_89:
        /*0028*/ 	.byte	0x04, 0x17
        /*002a*/ 	.short	(.L_91 - .L_90)
.L_90:
        /*002c*/ 	.word	0x00000000
        /*0030*/ 	.short	0x0002
        /*0032*/ 	.short	0x0010
        /*0034*/ 	.byte	0x00, 0xf0, 0x21, 0x00


	//----- nvinfo : EIATTR_KPARAM_INFO
	.align		4
.L_91:
        /*0038*/ 	.byte	0x04, 0x17
        /*003a*/ 	.short	(.L_93 - .L_92)
.L_92:
        /*003c*/ 	.word	0x00000000
        /*0040*/ 	.short	0x0001
        /*0042*/ 	.short	0x0008
        /*0044*/ 	.byte	0x00, 0xf5, 0x21, 0x00


	//----- nvinfo : EIATTR_KPARAM_INFO
	.align		4
.L_93:
        /*0048*/ 	.byte	0x04, 0x17
        /*004a*/ 	.short	(.L_95 - .L_94)
.L_94:
        /*004c*/ 	.word	0x00000000
        /*0050*/ 	.short	0x0000
        /*0052*/ 	.short	0x0000
        /*0054*/ 	.byte	0x00, 0xf5, 0x21, 0x00


	//----- nvinfo : EIATTR_SPARSE_MMA_MASK
	.align		4
.L_95:
        /*0058*/ 	.byte	0x03, 0x50
        /*005a*/ 	.short	0x0000


	//----- nvinfo : EIATTR_MAXREG_COUNT
	.align		4
        /*005c*/ 	.byte	0x03, 0x1b
        /*005e*/ 	.short	0x00ff


	//----- nvinfo : EIATTR_MERCURY_ISA_VERSION
	.align		4
        /*0060*/ 	.byte	0x03, 0x5f
        /*0062*/ 	.short	0x0101


	//----- nvinfo : EIATTR_VRC_CTA_INIT_COUNT
	.align		4
        /*0064*/ 	.byte	0x02, 0x4a
	.zero		1
	.zero		1


	//----- nvinfo : EIATTR_EXIT_INSTR_OFFSETS
	.align		4
        /*0068*/ 	.byte	0x04, 0x1c
        /*006a*/ 	.short	(.L_97 - .L_96)


	//   ....[0]....
.L_96:
        /*006c*/ 	.word	0x00000010


	//----- nvinfo : EIATTR_CBANK_PARAM_SIZE
	.align		4
.L_97:
        /*0070*/ 	.byte	0x03, 0x19
        /*0072*/ 	.short	0x0024


	//----- nvinfo : EIATTR_PARAM_CBANK
	.align		4
        /*0074*/ 	.byte	0x04, 0x0a
        /*0076*/ 	.short	(.L_99 - .L_98)
	.align		4
.L_98:
        /*0078*/ 	.word	index@(.nv.constant0._Z12pattern_fourPhS_mmi)
        /*007c*/ 	.short	0x0380
        /*007e*/ 	.short	0x0024


	//----- nvinfo : EIATTR_SW_WAR
	.align		4
.L_99:
        /*0080*/ 	.byte	0x04, 0x36
        /*0082*/ 	.short	(.L_101 - .L_100)
.L_100:
        /*0084*/ 	.word	0x00000008
.L_101:


//--------------------- .nv.info._Z13pattern_threePhS_mmi --------------------------
	.section	.nv.info._Z13pattern_threePhS_mmi,"",@"SHT_CUDA_INFO"
	.sectionflags	@""
	.align	4


	//----- nvinfo : EIATTR_CUDA_API_VERSION
	.align		4
        /*0000*/ 	.byte	0x04, 0x37
        /*0002*/ 	.short	(.L_103 - .L_102)
.L_102:
        /*0004*/ 	.word	0x00000082


	//----- nvinfo : EIATTR_KPARAM_INFO
	.align		4
.L_103:
        /*0008*/ 	.byte	0x04, 0x17
        /*000a*/ 	.short	(.L_105 - .L_104)
.L_104:
        /*000c*/ 	.word	0x00000000
        /*0010*/ 	.short	0x0004
        /*0012*/ 	.short	0x0020
        /*0014*/ 	.byte	0x00, 0xf0, 0x11, 0x00


	//----- nvinfo : EIATTR_KPARAM_INFO
	.align		4
.L_105:
        /*0018*/ 	.byte	0x04, 0x17
        /*001a*/ 	.short	(.L_107 - .L_106)
.L_106:
        /*001c*/ 	.word	0x00000000
        /*0020*/ 	.short	0x0003
        /*0022*/ 	.short	0x0018
        /*0024*/ 	.byte	0x00, 0xf0, 0x21, 0x00


	//----- nvinfo : EIATTR_KPARAM_INFO
	.align		4
.L_107:
        /*0028*/ 	.byte	0x04, 0x17
        /*002a*/ 	.short	(.L_109 - .L_108)
.L_108:
        /*002c*/ 	.word	0x00000000
        /*0030*/ 	.short	0x0002
        /*0032*/ 	.short	0x0010
        /*0034*/ 	.byte	0x00, 0xf0, 0x21, 0x00


	//----- nvinfo : EIATTR_KPARAM_INFO
	.align		4
.L_109:
        /*0038*/ 	.byte	0x04, 0x17
        /*003a*/ 	.short	(.L_111 - .L_110)
.L_110:
        /*003c*/ 	.word	0x00000000
        /*0040*/ 	.short	0x0001
        /*0042*/ 	.short	0x0008
        /*0044*/ 	.byte	0x00, 0xf5, 0x21, 0x00


	//----- nvinfo : EIATTR_KPARAM_INFO
	.align		4
.L_111:
        /*0048*/ 	.byte	0x04, 0x17
        /*004a*/ 	.short	(.L_113 - .L_112)
.L_112:
        /*004c*/ 	.word	0x00000000
        /*0050*/ 	.short	0x0000
        /*0052*/ 	.short	0x0000
        /*0054*/ 	.byte	0x00, 0xf5, 0x21, 0x00


	//----- nvinfo : EIATTR_SPARSE_MMA_MASK
	.align		4
.L_113:
        /*0058*/ 	.byte	0x03, 0x50
        /*005a*/ 	.short	0x0000


	//----- nvinfo : EIATTR_MAXREG_COUNT
	.align		4
        /*005c*/ 	.byte	0x03, 0x1b
        /*005e*/ 	.short	0x00ff


	//----- nvinfo : EIATTR_MERCURY_ISA_VERSION
	.align		4
        /*0060*/ 	.byte	0x03, 0x5f
        /*0062*/ 	.short	0x0101


	//----- nvinfo : EIATTR_VRC_CTA_INIT_COUNT
	.align		4
        /*0064*/ 	.byte	0x02, 0x4a
	.zero		1
	.zero		1


	//----- nvinfo : EIATTR_EXIT_INSTR_OFFSETS
	.align		4
        /*0068*/ 	.byte	0x04, 0x1c
        /*006a*/ 	.short	(.L_115 - .L_114)


	//   ....[0]....
.L_114:
        /*006c*/ 	.word	0x00000010


	//----- nvinfo : EIATTR_CBANK_PARAM_SIZE
	.align		4
.L_115:
        /*0070*/ 	.byte	0x03, 0x19
        /*0072*/ 	.short	0x0024


	//----- nvinfo : EIATTR_PARAM_CBANK
	.align		4
        /*0074*/ 	.byte	0x04, 0x0a
        /*0076*/ 	.short	(.L_117 - .L_116)
	.align		4
.L_116:
        /*0078*/ 	.word	index@(.nv.constant0._Z13pattern_threePhS_mmi)
        /*007c*/ 	.short	0x0380
        /*007e*/ 	.short	0x0024


	//----- nvinfo : EIATTR_SW_WAR
	.align		4
.L_117:
        /*0080*/ 	.byte	0x04, 0x36
        /*0082*/ 	.short	(.L_119 - .L_118)
.L_118:
        /*0084*/ 	.word	0x00000008
.L_119:


//--------------------- .nv.info._Z11pattern_twoPhS_mmi --------------------------
	.section	.nv.info._Z11pattern_twoPhS_mmi,"",@"SHT_CUDA_INFO"
	.sectionflags	@""
	.align	4


	//----- nvinfo : EIATTR_CUDA_API_VERSION
	.align		4
        /*0000*/ 	.byte	0x04, 0x37
        /*0002*/ 	.short	(.L_121 - .L_120)
.L_120:
        /*0004*/ 	.word	0x00000082


	//----- nvinfo : EIATTR_KPARAM_INFO
	.align		4
.L_121:
        /*0008*/ 	.byte	0x04, 0x17
        /*000a*/ 	.short	(.L_123 - .L_122)
.L_122:
        /*000c*/ 	.word	0x00000000
        /*0010*/ 	.short	0x0004
        /*0012*/ 	.short	0x0020
        /*0014*/ 	.byte	0x00, 0xf0, 0x11, 0x00


	//----- nvinfo : EIATTR_KPARAM_INFO
	.align		4
.L_123:
        /*0018*/ 	.byte	0x04, 0x17
        /*001a*/ 	.short	(.L_125 - .L_124)
.L_124:
        /*001c*/ 	.word	0x00000000
        /*0020*/ 	.short	0x0003
        /*0022*/ 	.short	0x0018
        /*0024*/ 	.byte	0x00, 0xf0, 0x21, 0x00


	//----- nvinfo : EIATTR_KPARAM_INFO
	.align		4
.L_125:
        /*0028*/ 	.byte	0x04, 0x17
        /*002a*/ 	.short	(.L_127 - .L_126)
.L_126:
        /*002c*/ 	.word	0x00000000
        /*0030*/ 	.short	0x0002
        /*0032*/ 	.short	0x0010
        /*0034*/ 	.byte	0x00, 0xf0, 0x21, 0x00


	//----- nvinfo : EIATTR_KPARAM_INFO
	.align		4
.L_127:
        /*0038*/ 	.byte	0x04, 0x17
        /*003a*/ 	.short	(.L_129 - .L_128)
.L_128:
        /*003c*/ 	.word	0x00000000
        /*0040*/ 	.short	0x0001
        /*0042*/ 	.short	0x0008
        /*0044*/ 	.byte	0x00, 0xf5, 0x21, 0x00


	//----- nvinfo : EIATTR_KPARAM_INFO
	.align		4
.L_129:
        /*0048*/ 	.byte	0x04, 0x17
        /*004a*/ 	.short	(.L_131 - .L_130)
.L_130:
        /*004c*/ 	.word	0x00000000
        /*0050*/ 	.short	0x0000
        /*0052*/ 	.short	0x0000
        /*0054*/ 	.byte	0x00, 0xf5, 0x21, 0x00


	//----- nvinfo : EIATTR_SPARSE_MMA_MASK
	.align		4
.L_131:
        /*0058*/ 	.byte	0x03, 0x50
        /*005a*/ 	.short	0x0000


	//----- nvinfo : EIATTR_MAXREG_COUNT
	.align		4
        /*005c*/ 	.byte	0x03, 0x1b
        /*005e*/ 	.short	0x00ff


	//----- nvinfo : EIATTR_MERCURY_ISA_VERSION
	.align		4
        /*0060*/ 	.byte	0x03, 0x5f
        /*0062*/ 	.short	0x0101


	//----- nvinfo : EIATTR_VRC_CTA_INIT_COUNT
	.align		4
        /*0064*/ 	.byte	0x02, 0x4a
	.zero		1
	.zero		1


	//----- nvinfo : EIATTR_EXIT_INSTR_OFFSETS
	.align		4
        /*0068*/ 	.byte	0x04, 0x1c
        /*006a*/ 	.short	(.L_133 - .L_132)


	//   ....[0]....
.L_132:
        /*006c*/ 	.word	0x000000d0


	//   ....[1]....
        /*0070*/ 	.word	0x000001e0


	//----- nvinfo : EIATTR_CBANK_PARAM_SIZE
	.align		4
.L_133:
        /*0074*/ 	.byte	0x03, 0x19
        /*0076*/ 	.short	0x0024


	//----- nvinfo : EIATTR_PARAM_CBANK
	.align		4
        /*0078*/ 	.byte	0x04, 0x0a
        /*007a*/ 	.short	(.L_135 - .L_134)
	.align		4
.L_134:
        /*007c*/ 	.word	index@(.nv.constant0._Z11pattern_twoPhS_mmi)
        /*0080*/ 	.short	0x0380
        /*0082*/ 	.short	0x0024


	//----- nvinfo : EIATTR_SW_WAR
	.align		4
.L_135:
        /*0084*/ 	.byte	0x04, 0x36
        /*0086*/ 	.short	(.L_137 - .L_136)
.L_136:
        /*0088*/ 	.word	0x00000008
.L_137:


//--------------------- .nv.info._Z12init_allonesPhS_mmi --------------------------
	.section	.nv.info._Z12init_allonesPhS_mmi,"",@"SHT_CUDA_INFO"
	.sectionflags	@""
	.align	4


	//----- nvinfo : EIATTR_CUDA_API_VERSION
	.align		4
        /*0000*/ 	.byte	0x04, 0x37
        /*0002*/ 	.short	(.L_139 - .L_138)
.L_138:
        /*0004*/ 	.word	0x00000082


	//----- nvinfo : EIATTR_KPARAM_INFO
	.align		4
.L_139:
        /*0008*/ 	.byte	0x04, 0x17
        /*000a*/ 	.short	(.L_141 - .L_140)
.L_140:
        /*000c*/ 	.word	0x00000000
        /*0010*/ 	.short	0x0004
        /*0012*/ 	.short	0x0020
        /*0014*/ 	.byte	0x00, 0xf0, 0x11, 0x00


	//----- nvinfo : EIATTR_KPARAM_INFO
	.align		4
.L_141:
        /*0018*/ 	.byte	0x04, 0x17
        /*001a*/ 	.short	(.L_143 - .L_142)
.L_142:
        /*001c*/ 	.word	0x00000000
        /*0020*/ 	.short	0x0003
        /*0022*/ 	.short	0x0018
        /*0024*/ 	.byte	0x00, 0xf0, 0x21, 0x00


	//----- nvinfo : EIATTR_KPARAM_INFO
	.align		4
.L_143:
        /*0028*/ 	.byte	0x04, 0x17
        /*002a*/ 	.short	(.L_145 - .L_144)
.L_144:
        /*002c*/ 	.word	0x00000000
        /*0030*/ 	.short	0x0002
        /*0032*/ 	.short	0x0010
        /*0034*/ 	.byte	0x00, 0xf0, 0x21, 0x00


	//----- nvinfo : EIATTR_KPARAM_INFO
	.align		4
.L_145:
        /*0038*/ 	.byte	0x04, 0x17
        /*003a*/ 	.short	(.L_147 - .L_146)
.L_146:
        /*003c*/ 	.word	0x00000000
        /*0040*/ 	.short	0x0001
        /*0042*/ 	.short	0x0008
        /*0044*/ 	.byte	0x00, 0xf5, 0x21, 0x00


	//----- nvinfo : EIATTR_KPARAM_INFO
	.align		4
.L_147:
        /*0048*/ 	.byte	0x04, 0x17
        /*004a*/ 	.short	(.L_149 - .L_148)
.L_148:
        /*004c*/ 	.word	0x00000000
        /*0050*/ 	.short	0x0000
        /*0052*/ 	.short	0x0000
        /*0054*/ 	.byte	0x00, 0xf5, 0x21, 0x00


	//----- nvinfo : EIATTR_SPARSE_MMA_MASK
	.align		4
.L_149:
        /*0058*/ 	.byte	0x03, 0x50
        /*005a*/ 	.short	0x0000


	//----- nvinfo : EIATTR_MAXREG_COUNT
	.align		4
        /*005c*/ 	.byte	0x03, 0x1b
        /*005e*/ 	.short	0x00ff


	//----- nvinfo : EIATTR_MERCURY_ISA_VERSION
	.align		4
        /*0060*/ 	.byte	0x03, 0x5f
        /*0062*/ 	.short	0x0101


	//----- nvinfo : EIATTR_VRC_CTA_INIT_COUNT
	.align		4
        /*0064*/ 	.byte	0x02, 0x4a
	.zero		1
	.zero		1


	//----- nvinfo : EIATTR_EXIT_INSTR_OFFSETS
	.align		4
        /*0068*/ 	.byte	0x04, 0x1c
        /*006a*/ 	.short	(.L_151 - .L_150)


	//   ....[0]....
.L_150:
        /*006c*/ 	.word	0x00000030


	//   ....[1]....
        /*0070*/ 	.word	0x00000690


	//   ....[2]....
        /*0074*/ 	.word	0x00000900


	//   ....[3]....
        /*0078*/ 	.word	0x00000980


	//   ....[4]....
        /*007c*/ 	.word	0x00000a10


	//----- nvinfo : EIATTR_CRS_STACK_SIZE
	.align		4
.L_151:
        /*0080*/ 	.byte	0x04, 0x1e
        /*0082*/ 	.short	(.L_153 - .L_152)
.L_152:
        /*0084*/ 	.word	0x00000000


	//----- nvinfo : EIATTR_CBANK_PARAM_SIZE
	.align		4
.L_153:
        /*0088*/ 	.byte	0x03, 0x19
        /*008a*/ 	.short	0x0024


	//----- nvinfo : EIATTR_PARAM_CBANK
	.align		4
        /*008c*/ 	.byte	0x04, 0x0a
        /*008e*/ 	.short	(.L_155 - .L_154)
	.align		4
.L_154:
        /*0090*/ 	.word	index@(.nv.constant0._Z12init_allonesPhS_mmi)
        /*0094*/ 	.short	0x0380
        /*0096*/ 	.short	0x0024


	//----- nvinfo : EIATTR_SW_WAR
	.align		4
.L_155:
        /*0098*/ 	.byte	0x04, 0x36
        /*009a*/ 	.short	(.L_157 - .L_156)
.L_156:
        /*009c*/ 	.word	0x00000008
.L_157:


//--------------------- .nv.info._Z13init_allzerosPhS_mmi --------------------------
	.section	.nv.info._Z13init_allzerosPhS_mmi,"",@"SHT_CUDA_INFO"
	.sectionflags	@""
	.align	4


	//----- nvinfo : EIATTR_CUDA_API_VERSION
	.align		4
        /*0000*/ 	.byte	0x04, 0x37
        /*0002*/ 	.short	(.L_159 - .L_158)
.L_158:
        /*0004*/ 	.word	0x00000082


	//----- nvinfo : EIATTR_KPARAM_INFO
	.align		4
.L_159:
        /*0008*/ 	.byte	0x04, 0x17
        /*000a*/ 	.short	(.L_161 - .L_160)
.L_160:
        /*000c*/ 	.word	0x00000000
        /*0010*/ 	.short	0x0004
        /*0012*/ 	.short	0x0020
        /*0014*/ 	.byte	0x00, 0xf0, 0x11, 0x00


	//----- nvinfo : EIATTR_KPARAM_INFO
	.align		4
.L_161:
        /*0018*/ 	.byte	0x04, 0x17
        /*001a*/ 	.short	(.L_163 - .L_162)
.L_162:
        /*001c*/ 	.word	0x00000000
        /*0020*/ 	.short	0x0003
        /*0022*/ 	.short	0x0018
        /*0024*/ 	.byte	0x00, 0xf0, 0x21, 0x00


	//----- nvinfo : EIATTR_KPARAM_INFO
	.align		4
.L_163:
        /*0028*/ 	.byte	0x04, 0x17
        /*002a*/ 	.short	(.L_165 - .L_164)
.L_164:
        /*002c*/ 	.word	0x00000000
        /*0030*/ 	.short	0x0002
        /*0032*/ 	.short	0x0010
        /*0034*/ 	.byte	0x00, 0xf0, 0x21, 0x00


	//----- nvinfo : EIATTR_KPARAM_INFO
	.align		4
.L_165:
        /*0038*/ 	.byte	0x04, 0x17
        /*003a*/ 	.short	(.L_167 - .L_166)
.L_166:
        /*003c*/ 	.word	0x00000000
        /*0040*/ 	.short	0x0001
        /*0042*/ 	.short	0x0008
        /*0044*/ 	.byte	0x00, 0xf5, 0x21, 0x00


	//----- nvinfo : EIATTR_KPARAM_INFO
	.align		4
.L_167:
        /*0048*/ 	.byte	0x04, 0x17
        /*004a*/ 	.short	(.L_169 - .L_168)
.L_168:
        /*004c*/ 	.word	0x00000000
        /*0050*/ 	.short	0x0000
        /*0052*/ 	.short	0x0000
        /*0054*/ 	.byte	0x00, 0xf5, 0x21, 0x00


	//----- nvinfo : EIATTR_SPARSE_MMA_MASK
	.align		4
.L_169:
        /*0058*/ 	.byte	0x03, 0x50
        /*005a*/ 	.short	0x0000


	//----- nvinfo : EIATTR_MAXREG_COUNT
	.align		4
        /*005c*/ 	.byte	0x03, 0x1b
        /*005e*/ 	.short	0x00ff


	//----- nvinfo : EIATTR_MERCURY_ISA_VERSION
	.align		4
        /*0060*/ 	.byte	0x03, 0x5f
        /*0062*/ 	.short	0x0101


	//----- nvinfo : EIATTR_VRC_CTA_INIT_COUNT
	.align		4
        /*0064*/ 	.byte	0x02, 0x4a
	.zero		1
	.zero		1


	//----- nvinfo : EIATTR_EXIT_INSTR_OFFSETS
	.align		4
        /*0068*/ 	.byte	0x04, 0x1c
        /*006a*/ 	.short	(.L_171 - .L_170)


	//   ....[0]....
.L_170:
        /*006c*/ 	.word	0x00000030


	//   ....[1]....
        /*0070*/ 	.word	0x000005f0


	//   ....[2]....
        /*0074*/ 	.word	0x00000840


	//   ....[3]....
        /*0078*/ 	.word	0x000008b0


	//   ....[4]....
        /*007c*/ 	.word	0x00000930


	//----- nvinfo : EIATTR_CRS_STACK_SIZE
	.align		4
.L_171:
        /*0080*/ 	.byte	0x04, 0x1e
        /*0082*/ 	.short	(.L_173 - .L_172)
.L_172:
        /*0084*/ 	.word	0x00000000


	//----- nvinfo : EIATTR_CBANK_PARAM_SIZE
	.align		4
.L_173:
        /*0088*/ 	.byte	0x03, 0x19
        /*008a*/ 	.short	0x0024


	//----- nvinfo : EIATTR_PARAM_CBANK
	.align		4
        /*008c*/ 	.byte	0x04, 0x0a
        /*008e*/ 	.short	(.L_175 - .L_174)
	.align		4
.L_174:
        /*0090*/ 	.word	index@(.nv.constant0._Z13init_allzerosPhS_mmi)
        /*0094*/ 	.short	0x0380
        /*0096*/ 	.short	0x0024


	//----- nvinfo : EIATTR_SW_WAR
	.align		4
.L_175:
        /*0098*/ 	.byte	0x04, 0x36
        /*009a*/ 	.short	(.L_177 - .L_176)
.L_176:
        /*009c*/ 	.word	0x00000008
.L_177:


//--------------------- .nv.callgraph             --------------------------
	.section	.nv.callgraph,"",@"SHT_CUDA_CALLGRAPH"
	.align	4
	.sectionentsize	8
	.align		4
        /*0000*/ 	.word	0x00000000
	.align		4
        /*0004*/ 	.word	0xffffffff
	.align		4
        /*0008*/ 	.word	0x00000000
	.align		4
        /*000c*/ 	.word	0xfffffffe
	.align		4
        /*0010*/ 	.word	0x00000000
	.align		4
        /*0014*/ 	.word	0xfffffffd
	.align		4
        /*0018*/ 	.word	0x00000000
	.align		4
        /*001c*/ 	.word	0xfffffffc


//--------------------- .nv.constant2._Z12pattern_fivePhS_mm --------------------------
	.section	.nv.constant2._Z12pattern_fivePhS_mm,"a",@progbits
	.sectionflags	@""
	.align	4
.nv.constant2._Z12pattern_fivePhS_mm:
        /*0000*/ 	.byte	0xd0, 0x01, 0x00, 0x00, 0xa0, 0x02, 0x00, 0x00, 0x00, 0x01, 0x00, 0x00, 0x70, 0x06, 0x00, 0x00
        /*0010*/ 	.byte	0xc0, 0x04, 0x00, 0x00, 0x90, 0x05, 0x00, 0x00, 0xd0, 0x03, 0x00, 0x00, 0x70, 0x06, 0x00, 0x00


//--------------------- .text._Z10kernel_runPhS_mmi --------------------------
	.section	.text._Z10kernel_runPhS_mmi,"ax",@progbits
	.align	128
        .global         _Z10kernel_runPhS_mmi
        .type           _Z10kernel_runPhS_mmi,@function
        .size           _Z10kernel_runPhS_mmi,(.L_x_55 - _Z10kernel_runPhS_mmi)
        .other          _Z10kernel_runPhS_mmi,@"STO_CUDA_ENTRY STV_DEFAULT"
_Z10kernel_runPhS_mmi:
.text._Z10kernel_runPhS_mmi:
[----:B------:R-:W-:Y:S08]  /*0000*/  LDC R1, c[0x0][0x37c] ;  /* 0x0000df00ff017b82 */ /* 0x000ff00000000800 */
[----:B------:R-:W0:Y:S02]  /*0010*/  LDC R2, c[0x0][0x3a0] ;  /* 0x0000e800ff027b82 */ /* 0x000e240000000800 */
[----:B0-----:R-:W-:-:S13]  /*0020*/  ISETP.GE.AND P0, PT, R2, 0x1, PT ;  /* 0x000000010200780c */ /* 0x001fda0003f06270 */
[----:B------:R-:W-:Y:S05]  /*0030*/  @!P0 EXIT ;  /* 0x000000000000894d */ /* 0x000fea0003800000 */
[----:B------:R-:W0:Y:S01]  /*0040*/  S2R R0, SR_CTAID.X ;  /* 0x0000000000007919 */ /* 0x000e220000002500 */
[----:B------:R-:W1:Y:S01]  /*0050*/  LDCU.128 UR8, c[0x0][0x390] ;  /* 0x00007200ff0877ac */ /* 0x000e620008000c00 */
[----:B------:R-:W-:Y:S01]  /*0060*/  IMAD.MOV R2, RZ, RZ, -R2 ;  /* 0x000000ffff027224 */ /* 0x000fe200078e0a02 */
[----:B------:R-:W0:Y:S01]  /*0070*/  S2R R3, SR_TID.X ;  /* 0x0000000000037919 */ /* 0x000e220000002100 */
[----:B------:R-:W0:Y:S01]  /*0080*/  LDCU UR7, c[0x0][0x360] ;  /* 0x00006c00ff0777ac */ /* 0x000e220008000800 */
[----:B------:R-:W2:Y:S01]  /*0090*/  LDCU.64 UR12, c[0x0][0x358] ;  /* 0x00006b00ff0c77ac */ /* 0x000ea20008000a00 */
[----:B------:R-:W3:Y:S01]  /*00a0*/  LDCU UR20, c[0x0][0x394] ;  /* 0x00007280ff1477ac */ /* 0x000ee20008000800 */
[----:B------:R-:W4:Y:S01]  /*00b0*/  LDCU UR21, c[0x0][0x390] ;  /* 0x00007200ff1577ac */ /* 0x000f220008000800 */
[----:B-1----:R-:W-:Y:S02]  /*00c0*/  UIMAD UR6, UR11, UR8, URZ ;  /* 0x000000080b0672a4 */ /* 0x002fe4000f8e02ff */
[----:B------:R-:W-:-:S02]  /*00d0*/  UIMAD.WIDE.U32 UR4, UR10, UR8, URZ ;  /* 0x000000080a0472a5 */ /* 0x000fc4000f8e00ff */
[----:B------:R-:W-:Y:S01]  /*00e0*/  UIMAD UR6, UR10, UR9, UR6 ;  /* 0x000000090a0672a4 */ /* 0x000fe2000f8e0206 */
[----:B------:R-:W1:Y:S01]  /*00f0*/  LDCU.64 UR22, c[0x0][0x390] ;  /* 0x00007200ff1677ac */ /* 0x000e620008000a00 */
[----:B------:R-:W1:Y:S01]  /*0100*/  LDCU.64 UR18, c[0x0][0x380] ;  /* 0x00007000ff1277ac */ /* 0x000e620008000a00 */
[----:B------:R-:W1:Y:S01]  /*0110*/  LDCU.64 UR16, c[0x0][0x398] ;  /* 0x00007300ff1077ac */ /* 0x000e620008000a00 */
[----:B0-----:R-:W-:Y:S02]  /*0120*/  IMAD R0, R0, UR7, R3 ;  /* 0x0000000700007c24 */ /* 0x001fe4000f8e0203 */
[----:B------:R-:W-:Y:S01]  /*0130*/  IMAD.MOV.U32 R3, RZ, RZ, RZ ;  /* 0x000000ffff037224 */ /* 0x000fe200078e00ff */
[----:B------:R-:W0:Y:S01]  /*0140*/  LDCU.64 UR14, c[0x0][0x388] ;  /* 0x00007100ff0e77ac */ /* 0x000e220008000a00 */
[----:B--234-:R-:W-:-:S12]  /*0150*/  UIADD3 UR6, UPT, UPT, UR5, UR6, URZ ;  /* 0x0000000605067290 */ /* 0x01cfd8000fffe0ff */
.L_x_9:
[----:B------:R-:W-:Y:S01]  /*0160*/  ISETP.GE.U32.AND P0, PT, R0, UR4, PT ;  /* 0x0000000400007c0c */ /* 0x000fe2000bf06070 */
[----:B------:R-:W-:Y:S01]  /*0170*/  VIADD R2, R2, 0x1 ;  /* 0x0000000102027836 */ /* 0x000fe20000000000 */
[----:B------:R-:W-:Y:S02]  /*0180*/  BSSY.RECONVERGENT B0, `(.L_x_0) ;  /* 0x00000cf000007945 */ /* 0x000fe40003800200 */
[----:B------:R-:W-:Y:S02]  /*0190*/  ISETP.GE.U32.AND.EX P0, PT, R3, UR6, PT, P0 ;  /* 0x0000000603007c0c */ /* 0x000fe4000bf06100 */
[----:B------:R-:W-:-:S04]  /*01a0*/  ISETP.NE.AND P1, PT, R2, RZ, PT ;  /* 0x000000ff0200720c */ /* 0x000fc80003f25270 */
[----:B------:R-:W-:-:S07]  /*01b0*/  P2R R4, PR, RZ, 0x2 ;  /* 0x00000002ff047803 */ /* 0x000fce0000000000 */
[----:B------:R-:W-:Y:S05]  /*01c0*/  @P0 BRA `(.L_x_1) ;  /* 0x0000000c00280947 */ /* 0x000fea0003800000 */
[----:B------:R-:W-:Y:S01]  /*01d0*/  IMAD.U32 R26, RZ, RZ, UR20 ;  /* 0x00000014ff1a7e24 */ /* 0x000fe2000f8e00ff */
[----:B------:R-:W-:Y:S04]  /*01e0*/  BSSY.RECONVERGENT B1, `(.L_x_2) ;  /* 0x000002b000017945 */ /* 0x000fe80003800200 */
[----:B------:R-:W-:-:S04]  /*01f0*/  LOP3.LUT R5, R3, R26, RZ, 0xfc, !PT ;  /* 0x0000001a03057212 */ /* 0x000fc800078efcff */
[----:B------:R-:W-:-:S13]  /*0200*/  ISETP.NE.U32.AND P0, PT, R5, RZ, PT ;  /* 0x000000ff0500720c */ /* 0x000fda0003f05070 */
[----:B------:R-:W-:Y:S05]  /*0210*/  @P0 BRA `(.L_x_3) ;  /* 0x0000000000600947 */ /* 0x000fea0003800000 */
[----:B------:R-:W-:-:S04]  /*0220*/  IMAD.U32 R27, RZ, RZ, UR21 ;  /* 0x00000015ff1b7e24 */ /* 0x000fc8000f8e00ff */
[----:B------:R-:W2:Y:S01]  /*0230*/  I2F.U32.RP R5, R27 ;  /* 0x0000001b00057306 */ /* 0x000ea20000209000 */
[----:B------:R-:W-:-:S07]  /*0240*/  ISETP.NE.U32.AND P2, PT, R27, RZ, PT ;  /* 0x000000ff1b00720c */ /* 0x000fce0003f45070 */
[----:B--2---:R-:W2:Y:S02]  /*0250*/  MUFU.RCP R5, R5 ;  /* 0x0000000500057308 */ /* 0x004ea40000001000 */
[----:B--2---:R-:W-:-:S06]  /*0260*/  VIADD R6, R5, 0xffffffe ;  /* 0x0ffffffe05067836 */ /* 0x004fcc0000000000 */
[----:B------:R2:W3:Y:S02]  /*0270*/  F2I.FTZ.U32.TRUNC.NTZ R7, R6 ;  /* 0x0000000600077305 */ /* 0x0004e4000021f000 */
[----:B--2---:R-:W-:Y:S02]  /*0280*/  IMAD.MOV.U32 R6, RZ, RZ, RZ ;  /* 0x000000ffff067224 */ /* 0x004fe400078e00ff */
[----:B---3--:R-:W-:-:S04]  /*0290*/  IMAD R8, R7, R27, RZ ;  /* 0x0000001b07087224 */ /* 0x008fc800078e02ff */
[----:B------:R-:W-:-:S04]  /*02a0*/  IMAD.MOV R9, RZ, RZ, -R8 ;  /* 0x000000ffff097224 */ /* 0x000fc800078e0a08 */
[----:B------:R-:W-:-:S06]  /*02b0*/  IMAD.HI.U32 R7, R7, R9, R6 ;  /* 0x0000000907077227 */ /* 0x000fcc00078e0006 */
[----:B------:R-:W-:-:S04]  /*02c0*/  IMAD.HI.U32 R6, R7, R0, RZ ;  /* 0x0000000007067227 */ /* 0x000fc800078e00ff */
[----:B------:R-:W-:Y:S02]  /*02d0*/  IMAD.MOV R8, RZ, RZ, -R6 ;  /* 0x000000ffff087224 */ /* 0x000fe400078e0a06 */
[----:B------:R-:W-:Y:S02]  /*02e0*/  IMAD.MOV.U32 R7, RZ, RZ, RZ ;  /* 0x000000ffff077224 */ /* 0x000fe400078e00ff */
[----:B------:R-:W-:-:S05]  /*02f0*/  IMAD R8, R27, R8, R0 ;  /* 0x000000081b087224 */ /* 0x000fca00078e0200 */
[----:B------:R-:W-:-:S13]  /*0300*/  ISETP.GE.U32.AND P0, PT, R8, R27, PT ;  /* 0x0000001b0800720c */ /* 0x000fda0003f06070 */
[----:B------:R-:W-:Y:S02]  /*0310*/  @P0 IMAD.IADD R8, R8, 0x1, -R27 ;  /* 0x0000000108080824 */ /* 0x000fe400078e0a1b */
[----:B------:R-:W-:-:S03]  /*0320*/  @P0 VIADD R6, R6, 0x1 ;  /* 0x0000000106060836 */ /* 0x000fc60000000000 */
[----:B------:R-:W-:Y:S01]  /*0330*/  ISETP.GE.U32.AND P1, PT, R8, R27, PT ;  /* 0x0000001b0800720c */ /* 0x000fe20003f26070 */
[----:B------:R-:W-:-:S12]  /*0340*/  IMAD.MOV.U32 R8, RZ, RZ, RZ ;  /* 0x000000ffff087224 */ /* 0x000fd800078e00ff */
[----:B------:R-:W-:Y:S01]  /*0350*/  @P1 VIADD R6, R6, 0x1 ;  /* 0x0000000106061836 */ /* 0x000fe20000000000 */
[----:B------:R-:W-:-:S05]  /*0360*/  @!P2 LOP3.LUT R6, RZ, R27, RZ, 0x33, !PT ;  /* 0x0000001bff06a212 */ /* 0x000fca00078e33ff */
[----:B------:R-:W-:-:S04]  /*0370*/  IMAD.MOV R5, RZ, RZ, -R6 ;  /* 0x000000ffff057224 */ /* 0x000fc800078e0a06 */
[----:B------:R-:W-:Y:S01]  /*0380*/  IMAD R5, R27, R5, R0 ;  /* 0x000000051b057224 */ /* 0x000fe200078e0200 */
[----:B------:R-:W-:Y:S06]  /*0390*/  BRA `(.L_x_4) ;  /* 0x00000000003c7947 */ /* 0x000fec0003800000 */
.L_x_3:
[----:B------:R-:W-:-:S07]  /*03a0*/  MOV R8, 0x3c0 ;  /* 0x000003c000087802 */ /* 0x000fce0000000f00 */
[----:B01----:R-:W-:Y:S05]  /*03b0*/  CALL.REL.NOINC `($__internal_0_$__cuda_sm20_div_u64) ;  /* 0x0000000800d07944 */ /* 0x003fea0003c00000 */
[----:B------:R-:W-:Y:S01]  /*03c0*/  IADD3 R9, P0, PT, RZ, -R10, RZ ;  /* 0x8000000aff097210 */ /* 0x000fe20007f1e0ff */
[----:B------:R-:W-:Y:S02]  /*03d0*/  IMAD.U32 R27, RZ, RZ, UR22 ;  /* 0x00000016ff1b7e24 */ /* 0x000fe4000f8e00ff */
[----:B------:R-:W-:Y:S02]  /*03e0*/  IMAD.MOV.U32 R7, RZ, RZ, R3 ;  /* 0x000000ffff077224 */ /* 0x000fe400078e0003 */
[----:B------:R-:W-:Y:S02]  /*03f0*/  IMAD.X R6, RZ, RZ, ~R11, P0 ;  /* 0x000000ffff067224 */ /* 0x000fe400000e0e0b */
[----:B------:R-:W-:Y:S02]  /*0400*/  IMAD.U32 R26, RZ, RZ, UR23 ;  /* 0x00000017ff1a7e24 */ /* 0x000fe4000f8e00ff */
[----:B------:R-:W-:Y:S02]  /*0410*/  IMAD R5, R6, R27, RZ ;  /* 0x0000001b06057224 */ /* 0x000fe400078e02ff */
[----:B------:R-:W-:-:S04]  /*0420*/  IMAD.MOV.U32 R6, RZ, RZ, R0 ;  /* 0x000000ffff067224 */ /* 0x000fc800078e0000 */
[----:B------:R-:W-:-:S04]  /*0430*/  IMAD.WIDE.U32 R6, R9, R27, R6 ;  /* 0x0000001b09067225 */ /* 0x000fc800078e0006 */
[----:B------:R-:W-:Y:S02]  /*0440*/  IMAD R9, R9, R26, R5 ;  /* 0x0000001a09097224 */ /* 0x000fe400078e0205 */
[----:B------:R-:W-:Y:S02]  /*0450*/  IMAD.MOV.U32 R5, RZ, RZ, R6 ;  /* 0x000000ffff057224 */ /* 0x000fe400078e0006 */
[----:B------:R-:W-:Y:S02]  /*0460*/  IMAD.IADD R8, R7, 0x1, R9 ;  /* 0x0000000107087824 */ /* 0x000fe400078e0209 */
[----:B------:R-:W-:Y:S02]  /*0470*/  IMAD.MOV.U32 R6, RZ, RZ, R10 ;  /* 0x000000ffff067224 */ /* 0x000fe400078e000a */
[----:B------:R-:W-:-:S07]  /*0480*/  IMAD.MOV.U32 R7, RZ, RZ, R11 ;  /* 0x000000ffff077224 */ /* 0x000fce00078e000b */
.L_x_4:
[----:B01----:R-:W-:Y:S05]  /*0490*/  BSYNC.RECONVERGENT B1 ;  /* 0x0000000000017941 */ /* 0x003fea0003800200 */
.L_x_2:
[C---:B------:R-:W-:Y:S01]  /*04a0*/  SHF.R.U64 R8, R5.reuse, 0x1f, R8 ;  /* 0x0000001f05087819 */ /* 0x040fe20000001208 */
[C---:B------:R-:W-:Y:S01]  /*04b0*/  VIADD R20, R5.reuse, 0xffffffff ;  /* 0xffffffff05147836 */ /* 0x040fe20000000000 */
[C---:B------:R-:W-:Y:S01]  /*04c0*/  SHF.R.U64 R9, R6.reuse, 0x1f, R7 ;  /* 0x0000001f06097819 */ /* 0x040fe20000001207 */
[----:B------:R-:W-:Y:S01]  /*04d0*/  VIADD R16, R6, 0xffffffff ;  /* 0xffffffff06107836 */ /* 0x000fe20000000000 */
[CC--:B------:R-:W-:Y:S01]  /*04e0*/  ISETP.GE.U32.AND P1, PT, R5.reuse, R27.reuse, PT ;  /* 0x0000001b0500720c */ /* 0x0c0fe20003f26070 */
[----:B------:R-:W-:Y:S01]  /*04f0*/  VIADD R12, R5, 0x1 ;  /* 0x00000001050c7836 */ /* 0x000fe20000000000 */
[----:B------:R-:W-:Y:S02]  /*0500*/  SHF.R.S32.HI R7, RZ, 0x1f, R5 ;  /* 0x0000001fff077819 */ /* 0x000fe40000011405 */
[----:B------:R-:W-:Y:S02]  /*0510*/  LOP3.LUT R8, R8, 0x1, RZ, 0xc0, !PT ;  /* 0x0000000108087812 */ /* 0x000fe400078ec0ff */
[----:B------:R-:W-:-:S02]  /*0520*/  ISETP.GE.U32.AND P2, PT, R20, R27, PT ;  /* 0x0000001b1400720c */ /* 0x000fc40003f46070 */
[----:B------:R-:W-:Y:S02]  /*0530*/  SHF.R.S32.HI R21, RZ, 0x1f, R20 ;  /* 0x0000001fff157819 */ /* 0x000fe40000011414 */
[-C--:B------:R-:W-:Y:S02]  /*0540*/  ISETP.GE.U32.AND.EX P1, PT, R7, R26.reuse, PT, P1 ;  /* 0x0000001a0700720c */ /* 0x080fe40003f26110 */
[----:B------:R-:W-:Y:S02]  /*0550*/  ISETP.EQ.U32.AND P4, PT, R8, 0x1, PT ;  /* 0x000000010800780c */ /* 0x000fe40003f82070 */
[----:B------:R-:W-:Y:S02]  /*0560*/  ISETP.GE.U32.AND.EX P3, PT, R21, R26, PT, P2 ;  /* 0x0000001a1500720c */ /* 0x000fe40003f66120 */
[----:B------:R-:W-:Y:S02]  /*0570*/  LOP3.LUT R9, R9, 0x1, RZ, 0xc0, !PT ;  /* 0x0000000109097812 */ /* 0x000fe400078ec0ff */
[----:B------:R-:W-:-:S02]  /*0580*/  ISETP.EQ.U32.OR.EX P1, PT, RZ, RZ, P1, P4 ;  /* 0x000000ffff00720c */ /* 0x000fc40000f22540 */
[----:B------:R-:W-:Y:S02]  /*0590*/  ISETP.LT.OR P4, PT, R20, RZ, P3 ;  /* 0x000000ff1400720c */ /* 0x000fe40001f81670 */
[----:B------:R-:W-:Y:S02]  /*05a0*/  ISETP.EQ.U32.AND P0, PT, R9, 0x1, PT ;  /* 0x000000010900780c */ /* 0x000fe40003f02070 */
[C---:B------:R-:W-:Y:S02]  /*05b0*/  ISETP.GE.U32.AND P3, PT, R16.reuse, UR16, PT ;  /* 0x0000001010007c0c */ /* 0x040fe4000bf66070 */
[----:B------:R-:W-:Y:S02]  /*05c0*/  SHF.R.S32.HI R17, RZ, 0x1f, R16 ;  /* 0x0000001fff117819 */ /* 0x000fe40000011410 */
[----:B------:R-:W-:Y:S02]  /*05d0*/  ISETP.LT.OR P5, PT, R16, RZ, P1 ;  /* 0x000000ff1000720c */ /* 0x000fe40000fa1670 */
[----:B------:R-:W-:-:S02]  /*05e0*/  P2R R8, PR, RZ, 0x4 ;  /* 0x00000004ff087803 */ /* 0x000fc40000000000 */
[----:B------:R-:W-:Y:S02]  /*05f0*/  ISETP.EQ.U32.OR.EX P2, PT, RZ, RZ, P4, P0 ;  /* 0x000000ffff00720c */ /* 0x000fe40002742500 */
[C---:B------:R-:W-:Y:S02]  /*0600*/  ISETP.GE.U32.OR.EX P5, PT, R17.reuse, UR17, P5, P3 ;  /* 0x0000001111007c0c */ /* 0x040fe4000afa6530 */
[----:B------:R-:W-:Y:S02]  /*0610*/  ISETP.GE.U32.AND P0, PT, R12, R27, PT ;  /* 0x0000001b0c00720c */ /* 0x000fe40003f06070 */
[----:B------:R-:W-:Y:S02]  /*0620*/  LOP3.LUT R7, R16, R12, RZ, 0xfc, !PT ;  /* 0x0000000c10077212 */ /* 0x000fe400078efcff */
[----:B------:R-:W-:Y:S02]  /*0630*/  SHF.R.S32.HI R13, RZ, 0x1f, R12 ;  /* 0x0000001fff0d7819 */ /* 0x000fe4000001140c */
[----:B------:R-:W-:-:S02]  /*0640*/  ISETP.GE.U32.AND.EX P3, PT, R17, UR17, PT, P3 ;  /* 0x0000001111007c0c */ /* 0x000fc4000bf66130 */
[----:B------:R-:W-:Y:S02]  /*0650*/  SHF.R.U32.HI R7, RZ, 0x1f, R7 ;  /* 0x0000001fff077819 */ /* 0x000fe40000011607 */
[----:B------:R-:W-:Y:S01]  /*0660*/  ISETP.GE.U32.OR.EX P4, PT, R13, R26, P3, P0 ;  /* 0x0000001a0d00720c */ /* 0x000fe20001f86500 */
[----:B------:R-:W0:Y:S03]  /*0670*/  @!P5 LDC.64 R14, c[0x0][0x380] ;  /* 0x0000e000ff0edb82 */ /* 0x000e260000000a00 */
[----:B------:R-:W-:-:S13]  /*0680*/  ISETP.EQ.U32.OR P4, PT, R7, 0x1, P4 ;  /* 0x000000010700780c */ /* 0x000fda0002782470 */
[----:B------:R-:W1:Y:S01]  /*0690*/  @!P4 LDC.64 R18, c[0x0][0x380] ;  /* 0x0000e000ff12cb82 */ /* 0x000e620000000a00 */
[-C--:B------:R-:W-:Y:S02]  /*06a0*/  @!P4 IMAD R7, R17, R27.reuse, RZ ;  /* 0x0000001b1107c224 */ /* 0x080fe400078e02ff */
[----:B------:R-:W-:-:S04]  /*06b0*/  @!P4 IMAD.WIDE.U32 R10, R16, R27, R12 ;  /* 0x0000001b100ac225 */ /* 0x000fc800078e000c */
[----:B------:R-:W-:Y:S01]  /*06c0*/  @!P4 IMAD R7, R16, R26, R7 ;  /* 0x0000001a1007c224 */ /* 0x000fe200078e0207 */
[----:B-1----:R-:W-:Y:S02]  /*06d0*/  @!P4 IADD3 R18, P6, PT, R10, R18, RZ ;  /* 0x000000120a12c210 */ /* 0x002fe40007fde0ff */
[----:B------:R-:W-:Y:S02]  /*06e0*/  @!P5 LOP3.LUT R10, R5, 0x7fffffff, RZ, 0xc0, !PT ;  /* 0x7fffffff050ad812 */ /* 0x000fe400078ec0ff */
[----:B------:R-:W-:Y:S01]  /*06f0*/  @!P4 IADD3.X R19, PT, PT, R19, R11, R7, P6, !PT ;  /* 0x0000000b1313c210 */ /* 0x000fe200037fe407 */
[----:B------:R-:W-:Y:S02]  /*0700*/  @!P5 IMAD.MOV.U32 R11, RZ, RZ, RZ ;  /* 0x000000ffff0bd224 */ /* 0x000fe400078e00ff */
[-C--:B------:R-:W-:Y:S02]  /*0710*/  @!P5 IMAD R7, R17, R27.reuse, RZ ;  /* 0x0000001b1107d224 */ /* 0x080fe400078e02ff */
[----:B------:R-:W-:-:S04]  /*0720*/  @!P5 IMAD.WIDE.U32 R10, R16, R27, R10 ;  /* 0x0000001b100ad225 */ /* 0x000fc800078e000a */
[----:B------:R-:W-:Y:S01]  /*0730*/  @!P5 IMAD R7, R16, R26, R7 ;  /* 0x0000001a1007d224 */ /* 0x000fe200078e0207 */
[----:B0-----:R-:W-:-:S04]  /*0740*/  @!P5 IADD3 R14, P6, PT, R10, R14, RZ ;  /* 0x0000000e0a0ed210 */ /* 0x001fc80007fde0ff */
[----:B------:R-:W-:Y:S02]  /*0750*/  @!P5 IADD3.X R15, PT, PT, R15, R7, R11, P6, !PT ;  /* 0x000000070f0fd210 */ /* 0x000fe400037fe40b */
[----:B------:R-:W-:Y:S02]  /*0760*/  ISETP.GE.U32.AND P6, PT, R6, UR16, PT ;  /* 0x0000001006007c0c */ /* 0x000fe4000bfc6070 */
[----:B------:R-:W-:Y:S02]  /*0770*/  SHF.R.S32.HI R7, RZ, 0x1f, R6 ;  /* 0x0000001fff077819 */ /* 0x000fe40000011406 */
[----:B------:R-:W-:Y:S02]  /*0780*/  P2R R23, PR, RZ, 0x40 ;  /* 0x00000040ff177803 */ /* 0x000fe40000000000 */
[----:B------:R-:W-:-:S13]  /*0790*/  ISETP.GE.U32.OR.EX P6, PT, R7, UR17, P2, P6 ;  /* 0x0000001107007c0c */ /* 0x000fda00097c6560 */
[----:B------:R-:W0:Y:S01]  /*07a0*/  @!P6 LDC.64 R10, c[0x0][0x380] ;  /* 0x0000e000ff0aeb82 */ /* 0x000e220000000a00 */
[----:B------:R-:W-:-:S05]  /*07b0*/  @!P6 LOP3.LUT R9, R6, 0x7fffffff, RZ, 0xc0, !PT ;  /* 0x7fffffff0609e812 */ /* 0x000fca00078ec0ff */
[----:B------:R-:W-:-:S04]  /*07c0*/  @!P6 IMAD.WIDE.U32 R24, R9, R27, R20 ;  /* 0x0000001b0918e225 */ /* 0x000fc800078e0014 */
[----:B------:R-:W-:Y:S01]  /*07d0*/  @!P6 IMAD R22, R9, R26, R25 ;  /* 0x0000001a0916e224 */ /* 0x000fe200078e0219 */
[----:B0-----:R-:W-:-:S05]  /*07e0*/  @!P6 IADD3 R10, P2, PT, R24, R10, RZ ;  /* 0x0000000a180ae210 */ /* 0x001fca0007f5e0ff */
[----:B------:R-:W-:Y:S01]  /*07f0*/  @!P6 IMAD.X R11, R22, 0x1, R11, P2 ;  /* 0x00000001160be824 */ /* 0x000fe200010e060b */
[----:B------:R-:W-:Y:S01]  /*0800*/  ISETP.NE.AND P2, PT, R8, RZ, PT ;  /* 0x000000ff0800720c */ /* 0x000fe20003f45270 */
[----:B------:R-:W-:Y:S01]  /*0810*/  IMAD.MOV.U32 R22, RZ, RZ, RZ ;  /* 0x000000ffff167224 */ /* 0x000fe200078e00ff */
[----:B------:R-:W-:-:S05]  /*0820*/  CS2R R8, SRZ ;  /* 0x0000000000087805 */ /* 0x000fca000001ff00 */
[----:B------:R-:W2:Y:S01]  /*0830*/  @!P6 LDG.E.U8 R22, desc[UR12][R10.64] ;  /* 0x0000000c0a16e981 */ /* 0x000ea2000c1e1100 */
[----:B------:R-:W-:Y:S02]  /*0840*/  ISETP.NE.AND P6, PT, R23, RZ, PT ;  /* 0x000000ff1700720c */ /* 0x000fe40003fc5270 */
[----:B------:R-:W-:Y:S01]  /*0850*/  LOP3.LUT R23, R16, R20, RZ, 0xfc, !PT ;  /* 0x0000001410177212 */ /* 0x000fe200078efcff */
[----:B------:R0:W2:Y:S01]  /*0860*/  @!P5 LDG.E.U8 R8, desc[UR12][R14.64] ;  /* 0x0000000c0e08d981 */ /* 0x0000a2000c1e1100 */
[----:B------:R-:W-:Y:S02]  /*0870*/  ISETP.GE.U32.OR.EX P3, PT, R21, R26, P3, P2 ;  /* 0x0000001a1500720c */ /* 0x000fe40001f66520 */
[----:B------:R-:W-:Y:S01]  /*0880*/  SHF.R.U32.HI R23, RZ, 0x1f, R23 ;  /* 0x0000001fff177819 */ /* 0x000fe20000011617 */
[----:B------:R1:W2:Y:S03]  /*0890*/  @!P4 LDG.E.U8 R9, desc[UR12][R18.64] ;  /* 0x0000000c1209c981 */ /* 0x0002a6000c1e1100 */
[----:B------:R-:W-:-:S02]  /*08a0*/  ISETP.EQ.U32.OR P3, PT, R23, 0x1, P3 ;  /* 0x000000011700780c */ /* 0x000fc40001f62470 */
[----:B------:R-:W-:Y:S02]  /*08b0*/  ISETP.GE.U32.AND.EX P4, PT, R13, R26, PT, P0 ;  /* 0x0000001a0d00720c */ /* 0x000fe40003f86100 */
[----:B------:R-:W-:-:S09]  /*08c0*/  LOP3.LUT P5, RZ, R6, 0x80000000, RZ, 0xc0, !PT ;  /* 0x8000000006ff7812 */ /* 0x000fd200078ac0ff */
[----:B0-----:R-:W0:Y:S01]  /*08d0*/  @!P3 LDC.64 R14, c[0x0][0x380] ;  /* 0x0000e000ff0ebb82 */ /* 0x001e220000000a00 */
[----:B------:R-:W-:Y:S01]  /*08e0*/  ISETP.LT.OR P4, PT, R12, RZ, P4 ;  /* 0x000000ff0c00720c */ /* 0x000fe20002781670 */
[----:B------:R-:W-:-:S03]  /*08f0*/  @!P3 IMAD.MOV.U32 R10, RZ, RZ, R20 ;  /* 0x000000ffff0ab224 */ /* 0x000fc600078e0014 */
[----:B------:R-:W-:Y:S01]  /*0900*/  PLOP3.LUT P4, PT, P5, P4, PT, 0xf8, 0x8f ;  /* 0x00000000008f781c */ /* 0x000fe20002f89f70 */
[----:B------:R-:W-:-:S03]  /*0910*/  @!P3 IMAD.MOV.U32 R11, RZ, RZ, R21 ;  /* 0x000000ffff0bb224 */ /* 0x000fc600078e0015 */
[----:B------:R-:W-:Y:S01]  /*0920*/  ISETP.GE.U32.OR.EX P4, PT, R7, UR17, P4, P6 ;  /* 0x0000001107007c0c */ /* 0x000fe2000a786560 */
[-C--:B------:R-:W-:Y:S02]  /*0930*/  @!P3 IMAD R17, R17, R27.reuse, RZ ;  /* 0x0000001b1111b224 */ /* 0x080fe400078e02ff */
[----:B------:R-:W-:-:S04]  /*0940*/  @!P3 IMAD.WIDE.U32 R10, R16, R27, R10 ;  /* 0x0000001b100ab225 */ /* 0x000fc800078e000a */
[----:B------:R-:W-:Y:S02]  /*0950*/  @!P3 IMAD R17, R16, R26, R17 ;  /* 0x0000001a1011b224 */ /* 0x000fe400078e0211 */
[----:B------:R-:W-:Y:S01]  /*0960*/  VIADD R25, R6, 0x1 ;  /* 0x0000000106197836 */ /* 0x000fe20000000000 */
[----:B0-----:R-:W-:-:S04]  /*0970*/  @!P3 IADD3 R14, P5, PT, R10, R14, RZ ;  /* 0x0000000e0a0eb210 */ /* 0x001fc80007fbe0ff */
[----:B------:R-:W-:Y:S02]  /*0980*/  SHF.R.S32.HI R24, RZ, 0x1f, R25 ;  /* 0x0000001fff187819 */ /* 0x000fe40000011419 */
[----:B------:R-:W-:Y:S02]  /*0990*/  @!P3 IADD3.X R15, PT, PT, R15, R17, R11, P5, !PT ;  /* 0x000000110f0fb210 */ /* 0x000fe40002ffe40b */
[C---:B------:R-:W-:Y:S01]  /*09a0*/  ISETP.GE.U32.AND P5, PT, R25.reuse, UR16, PT ;  /* 0x0000001019007c0c */ /* 0x040fe2000bfa6070 */
[----:B------:R-:W0:Y:S01]  /*09b0*/  @!P4 LDC.64 R10, c[0x0][0x380] ;  /* 0x0000e000ff0acb82 */ /* 0x000e220000000a00 */
[C---:B------:R-:W-:Y:S02]  /*09c0*/  ISETP.LT.OR P1, PT, R25.reuse, RZ, P1 ;  /* 0x000000ff1900720c */ /* 0x040fe40000f21670 */
[----:B------:R-:W-:Y:S02]  /*09d0*/  LOP3.LUT R7, R25, R20, RZ, 0xfc, !PT ;  /* 0x0000001419077212 */ /* 0x000fe400078efcff */
[----:B------:R-:W-:-:S02]  /*09e0*/  ISETP.GE.U32.OR.EX P1, PT, R24, UR17, P1, P5 ;  /* 0x0000001118007c0c */ /* 0x000fc40008f26550 */
[----:B------:R-:W-:Y:S02]  /*09f0*/  ISETP.GE.U32.AND.EX P5, PT, R24, UR17, PT, P5 ;  /* 0x0000001118007c0c */ /* 0x000fe4000bfa6150 */
[----:B------:R-:W-:Y:S02]  /*0a00*/  SHF.R.U32.HI R7, RZ, 0x1f, R7 ;  /* 0x0000001fff077819 */ /* 0x000fe40000011607 */
[----:B------:R-:W-:Y:S02]  /*0a10*/  ISETP.GE.U32.OR.EX P2, PT, R21, R26, P5, P2 ;  /* 0x0000001a1500720c */ /* 0x000fe40002f46520 */
[----:B------:R-:W-:Y:S02]  /*0a20*/  LOP3.LUT R16, R25, R12, RZ, 0xfc, !PT ;  /* 0x0000000c19107212 */ /* 0x000fe400078efcff */
[----:B------:R-:W-:Y:S02]  /*0a30*/  ISETP.EQ.U32.OR P2, PT, R7, 0x1, P2 ;  /* 0x000000010700780c */ /* 0x000fe40001742470 */
[----:B-1----:R-:W-:-:S02]  /*0a40*/  @!P4 LOP3.LUT R19, R6, 0x7fffffff, RZ, 0xc0, !PT ;  /* 0x7fffffff0613c812 */ /* 0x002fc400078ec0ff */
[----:B------:R-:W-:Y:S02]  /*0a50*/  SHF.R.U32.HI R6, RZ, 0x1f, R16 ;  /* 0x0000001fff067819 */ /* 0x000fe40000011610 */
[----:B------:R-:W-:Y:S01]  /*0a60*/  ISETP.GE.U32.OR.EX P0, PT, R13, R26, P5, P0 ;  /* 0x0000001a0d00720c */ /* 0x000fe20002f06500 */
[----:B------:R-:W-:Y:S02]  /*0a70*/  @!P4 IMAD.MOV.U32 R16, RZ, RZ, R12 ;  /* 0x000000ffff10c224 */ /* 0x000fe400078e000c */
[----:B------:R-:W-:Y:S01]  /*0a80*/  @!P4 IMAD.MOV.U32 R17, RZ, RZ, R13 ;  /* 0x000000ffff11c224 */ /* 0x000fe200078e000d */
[----:B------:R-:W-:Y:S01]  /*0a90*/  ISETP.EQ.U32.OR P0, PT, R6, 0x1, P0 ;  /* 0x000000010600780c */ /* 0x000fe20000702470 */
[----:B------:R-:W-:-:S04]  /*0aa0*/  @!P4 IMAD.WIDE.U32 R16, R19, R27, R16 ;  /* 0x0000001b1310c225 */ /* 0x000fc800078e0010 */
[----:B------:R-:W-:Y:S01]  /*0ab0*/  IMAD.MOV.U32 R7, RZ, RZ, RZ ;  /* 0x000000ffff077224 */ /* 0x000fe200078e00ff */
[----:B0-----:R-:W-:Y:S01]  /*0ac0*/  @!P4 IADD3 R10, P5, PT, R16, R10, RZ ;  /* 0x0000000a100ac210 */ /* 0x001fe20007fbe0ff */
[----:B------:R-:W-:Y:S02]  /*0ad0*/  @!P4 IMAD R6, R19, R26, R17 ;  /* 0x0000001a1306c224 */ /* 0x000fe400078e0211 */
[----:B------:R-:W0:Y:S02]  /*0ae0*/  @!P1 LDC.64 R18, c[0x0][0x380] ;  /* 0x0000e000ff129b82 */ /* 0x000e240000000a00 */
[----:B------:R1:W3:Y:S06]  /*0af0*/  @!P3 LDG.E.U8 R7, desc[UR12][R14.64] ;  /* 0x0000000c0e07b981 */ /* 0x0002ec000c1e1100 */
[----:B------:R-:W4:Y:S01]  /*0b00*/  @!P2 LDC.64 R16, c[0x0][0x380] ;  /* 0x0000e000ff10ab82 */ /* 0x000f220000000a00 */
[----:B------:R-:W-:-:S02]  /*0b10*/  @!P4 IMAD.X R11, R6, 0x1, R11, P5 ;  /* 0x00000001060bc824 */ /* 0x000fc400028e060b */
[----:B------:R-:W-:-:S05]  /*0b20*/  IMAD.MOV.U32 R6, RZ, RZ, RZ ;  /* 0x000000ffff067224 */ /* 0x000fca00078e00ff */
[----:B-1----:R-:W1:Y:S01]  /*0b30*/  @!P0 LDC.64 R14, c[0x0][0x380] ;  /* 0x0000e000ff0e8b82 */ /* 0x002e620000000a00 */
[----:B------:R5:W3:Y:S01]  /*0b40*/  @!P4 LDG.E.U8 R6, desc[UR12][R10.64] ;  /* 0x0000000c0a06c981 */ /* 0x000ae2000c1e1100 */
[-C--:B------:R-:W-:Y:S02]  /*0b50*/  @!P2 IMAD R23, R24, R27.reuse, RZ ;  /* 0x0000001b1817a224 */ /* 0x080fe400078e02ff */
[----:B------:R-:W-:Y:S01]  /*0b60*/  @!P2 IMAD.WIDE.U32 R20, R25, R27, R20 ;  /* 0x0000001b1914a225 */ /* 0x000fe200078e0014 */
[----:B-----5:R-:W-:-:S03]  /*0b70*/  @!P1 LOP3.LUT R10, R5, 0x7fffffff, RZ, 0xc0, !PT ;  /* 0x7fffffff050a9812 */ /* 0x020fc600078ec0ff */
[----:B------:R-:W-:Y:S02]  /*0b80*/  @!P1 IMAD.MOV.U32 R11, RZ, RZ, RZ ;  /* 0x000000ffff0b9224 */ /* 0x000fe400078e00ff */
[CC--:B------:R-:W-:Y:S02]  /*0b90*/  @!P0 IMAD R5, R24.reuse, R27.reuse, RZ ;  /* 0x0000001b18058224 */ /* 0x0c0fe400078e02ff */
[-C--:B------:R-:W-:Y:S02]  /*0ba0*/  @!P1 IMAD R24, R24, R27.reuse, RZ ;  /* 0x0000001b18189224 */ /* 0x080fe400078e02ff */
[----:B------:R-:W-:Y:S01]  /*0bb0*/  @!P1 IMAD.WIDE.U32 R10, R25, R27, R10 ;  /* 0x0000001b190a9225 */ /* 0x000fe200078e000a */
[----:B----4-:R-:W-:-:S03]  /*0bc0*/  @!P2 IADD3 R16, P3, PT, R20, R16, RZ ;  /* 0x000000101410a210 */ /* 0x010fc60007f7e0ff */
[C---:B------:R-:W-:Y:S01]  /*0bd0*/  @!P2 IMAD R23, R25.reuse, R26, R23 ;  /* 0x0000001a1917a224 */ /* 0x040fe200078e0217 */
[----:B0-----:R-:W-:Y:S01]  /*0be0*/  @!P1 IADD3 R18, P4, PT, R10, R18, RZ ;  /* 0x000000120a129210 */ /* 0x001fe20007f9e0ff */
[C---:B------:R-:W-:Y:S02]  /*0bf0*/  @!P1 IMAD R24, R25.reuse, R26, R24 ;  /* 0x0000001a19189224 */ /* 0x040fe400078e0218 */
[----:B------:R-:W-:Y:S01]  /*0c00*/  @!P0 IMAD.WIDE.U32 R12, R25, R27, R12 ;  /* 0x0000001b190c8225 */ /* 0x000fe200078e000c */
[----:B------:R-:W-:Y:S02]  /*0c10*/  @!P2 IADD3.X R17, PT, PT, R17, R21, R23, P3, !PT ;  /* 0x000000151111a210 */ /* 0x000fe40001ffe417 */
[----:B------:R-:W-:Y:S01]  /*0c20*/  @!P1 IADD3.X R19, PT, PT, R19, R24, R11, P4, !PT ;  /* 0x0000001813139210 */ /* 0x000fe200027fe40b */
[----:B------:R-:W-:Y:S01]  /*0c30*/  @!P0 IMAD R5, R25, R26, R5 ;  /* 0x0000001a19058224 */ /* 0x000fe200078e0205 */
[----:B------:R-:W-:Y:S02]  /*0c40*/  CS2R R10, SRZ ;  /* 0x00000000000a7805 */ /* 0x000fe4000001ff00 */
[----:B-1----:R-:W-:-:S04]  /*0c50*/  @!P0 IADD3 R14, P3, PT, R12, R14, RZ ;  /* 0x0000000e0c0e8210 */ /* 0x002fc80007f7e0ff */
[----:B------:R-:W-:Y:S01]  /*0c60*/  @!P0 IADD3.X R15, PT, PT, R15, R5, R13, P3, !PT ;  /* 0x000000050f0f8210 */ /* 0x000fe20001ffe40d */
[----:B------:R-:W-:Y:S01]  /*0c70*/  IMAD.MOV.U32 R5, RZ, RZ, RZ ;  /* 0x000000ffff057224 */ /* 0x000fe200078e00ff */
[----:B------:R-:W4:Y:S04]  /*0c80*/  @!P1 LDG.E.U8 R11, desc[UR12][R18.64] ;  /* 0x0000000c120b9981 */ /* 0x000f28000c1e1100 */
[----:B------:R-:W4:Y:S04]  /*0c90*/  @!P2 LDG.E.U8 R10, desc[UR12][R16.64] ;  /* 0x0000000c100aa981 */ /* 0x000f28000c1e1100 */
[----:B------:R-:W5:Y:S01]  /*0ca0*/  @!P0 LDG.E.U8 R5, desc[UR12][R14.64] ;  /* 0x0000000c0e058981 */ /* 0x000f62000c1e1100 */
[----:B------:R-:W-:Y:S01]  /*0cb0*/  BSSY.RECONVERGENT B1, `(.L_x_5) ;  /* 0x0000017000017945 */ /* 0x000fe20003800200 */
[----:B------:R-:W-:-:S02]  /*0cc0*/  PLOP3.LUT P0, PT, PT, PT, PT, 0x80, 0x8 ;  /* 0x000000000008781c */ /* 0x000fc40003f0f070 */
[----:B--2---:R-:W-:-:S04]  /*0cd0*/  IADD3 R8, PT, PT, R8, R9, R22 ;  /* 0x0000000908087210 */ /* 0x004fc80007ffe016 */
[----:B---3--:R-:W-:-:S04]  /*0ce0*/  IADD3 R6, PT, PT, R6, R8, R7 ;  /* 0x0000000806067210 */ /* 0x008fc80007ffe007 */
[----:B----4-:R-:W-:-:S05]  /*0cf0*/  IADD3 R6, PT, PT, R11, R6, R10 ;  /* 0x000000060b067210 */ /* 0x010fca0007ffe00a */
[----:B-----5:R-:W-:-:S05]  /*0d00*/  IMAD.IADD R5, R6, 0x1, R5 ;  /* 0x0000000106057824 */ /* 0x020fca00078e0205 */
[----:B------:R-:W-:-:S13]  /*0d10*/  ISETP.NE.AND P1, PT, R5, 0x2, PT ;  /* 0x000000020500780c */ /* 0x000fda0003f25270 */
[----:B------:R-:W-:Y:S05]  /*0d20*/  @P1 BRA `(.L_x_6) ;  /* 0x0000000000141947 */ /* 0x000fea0003800000 */
[----:B------:R-:W-:-:S04]  /*0d30*/  IADD3 R6, P0, PT, R0, UR18, RZ ;  /* 0x0000001200067c10 */ /* 0x000fc8000ff1e0ff */
[----:B------:R-:W-:-:S05]  /*0d40*/  IADD3.X R7, PT, PT, R3, UR19, RZ, P0, !PT ;  /* 0x0000001303077c10 */ /* 0x000fca00087fe4ff */
[----:B------:R-:W2:Y:S02]  /*0d50*/  LDG.E.U8 R6, desc[UR12][R6.64] ;  /* 0x0000000c06067981 */ /* 0x000ea4000c1e1100 */
[----:B--2---:R-:W-:Y:S01]  /*0d60*/  ISETP.NE.AND P0, PT, R6, RZ, PT ;  /* 0x000000ff0600720c */ /* 0x004fe20003f05270 */
[----:B------:R-:W-:-:S12]  /*0d70*/  BRA `(.L_x_7) ;  /* 0x0000000000287947 */ /* 0x000fd80003800000 */
.L_x_6:
[----:B------:R-:W-:-:S13]  /*0d80*/  ISETP.NE.AND P1, PT, R5, 0x3, PT ;  /* 0x000000030500780c */ /* 0x000fda0003f25270 */
[----:B------:R-:W-:Y:S05]  /*0d90*/  @!P1 BRA `(.L_x_7) ;  /* 0x0000000000209947 */ /* 0x000fea0003800000 */
[----:B------:R-:W-:-:S13]  /*0da0*/  ISETP.NE.AND P1, PT, R5, 0x6, PT ;  /* 0x000000060500780c */ /* 0x000fda0003f25270 */
[----:B------:R-:W-:Y:S05]  /*0db0*/  @P1 BRA `(.L_x_8) ;  /* 0x0000000000141947 */ /* 0x000fea0003800000 */
[----:B------:R-:W-:-:S04]  /*0dc0*/  IADD3 R6, P1, PT, R0, UR18, RZ ;  /* 0x0000001200067c10 */ /* 0x000fc8000ff3e0ff */
[----:B------:R-:W-:-:S05]  /*0dd0*/  IADD3.X R7, PT, PT, R3, UR19, RZ, P1, !PT ;  /* 0x0000001303077c10 */ /* 0x000fca0008ffe4ff */
[----:B------:R-:W2:Y:S02]  /*0de0*/  LDG.E.U8 R6, desc[UR12][R6.64] ;  /* 0x0000000c06067981 */ /* 0x000ea4000c1e1100 */
[----:B--2---:R-:W-:-:S13]  /*0df0*/  ISETP.NE.AND P1, PT, R6, RZ, PT ;  /* 0x000000ff0600720c */ /* 0x004fda0003f25270 */
[----:B------:R-:W-:Y:S05]  /*0e00*/  @!P1 BRA `(.L_x_7) ;  /* 0x0000000000049947 */ /* 0x000fea0003800000 */
.L_x_8:
[----:B------:R-:W-:-:S13]  /*0e10*/  PLOP3.LUT P0, PT, PT, PT, PT, 0x8, 0x80 ;  /* 0x000000000080781c */ /* 0x000fda0003f0e170 */
.L_x_7:
[----:B------:R-:W-:Y:S05]  /*0e20*/  BSYNC.RECONVERGENT B1 ;  /* 0x0000000000017941 */ /* 0x000fea0003800200 */
.L_x_5:
[----:B------:R-:W-:Y:S02]  /*0e30*/  IADD3 R6, P1, PT, R0, UR14, RZ ;  /* 0x0000000e00067c10 */ /* 0x000fe4000ff3e0ff */
[----:B------:R-:W-:Y:S02]  /*0e40*/  SEL R5, RZ, 0x1, !P0 ;  /* 0x00000001ff057807 */ /* 0x000fe40004000000 */
[----:B------:R-:W-:-:S05]  /*0e50*/  IADD3.X R7, PT, PT, R3, UR15, RZ, P1, !PT ;  /* 0x0000000f03077c10 */ /* 0x000fca0008ffe4ff */
[----:B------:R2:W-:Y:S04]  /*0e60*/  STG.E.U8 desc[UR12][R6.64], R5 ;  /* 0x0000000506007986 */ /* 0x0005e8000c10110c */
.L_x_1:
[----:B01----:R-:W-:Y:S05]  /*0e70*/  BSYNC.RECONVERGENT B0 ;  /* 0x0000000000007941 */ /* 0x003fea0003800200 */
.L_x_0:
[----:B------:R-:W-:Y:S01]  /*0e80*/  ISETP.NE.AND P1, PT, R4, RZ, PT ;  /* 0x000000ff0400720c */ /* 0x000fe20003f25270 */
[----:B------:R-:W2:Y:S01]  /*0e90*/  LDCU UR7, c[0x0][0x370] ;  /* 0x00006e00ff0777ac */ /* 0x000ea20008000800 */
[----:B------:R-:W2:Y:S02]  /*0ea0*/  LDC R4, c[0x0][0x360] ;  /* 0x0000d800ff047b82 */ /* 0x000ea40000000800 */
[----:B--2---:R-:W-:-:S05]  /*0eb0*/  IMAD R5, R4, UR7, RZ ;  /* 0x0000000704057c24 */ /* 0x004fca000f8e02ff */
[----:B------:R-:W-:-:S05]  /*0ec0*/  IADD3 R0, P0, PT, R5, R0, RZ ;  /* 0x0000000005007210 */ /* 0x000fca0007f1e0ff */
[----:B------:R-:W-:Y:S01]  /*0ed0*/  IMAD.X R3, RZ, RZ, R3, P0 ;  /* 0x000000ffff037224 */ /* 0x000fe200000e0603 */
[----:B------:R-:W-:Y:S07]  /*0ee0*/  @P1 BRA `(.L_x_9) ;  /* 0xfffffff0009c1947 */ /* 0x000fee000383ffff */
[----:B------:R-:W-:Y:S05]  /*0ef0*/  EXIT ;  /* 0x000000000000794d */ /* 0x000fea0003800000 */
        .weak           $__internal_0_$__cuda_sm20_div_u64
        .type           $__internal_0_$__cuda_sm20_div_u64,@function
        .size           $__internal_0_$__cuda_sm20_div_u64,(.L_x_55 - $__internal_0_$__cuda_sm20_div_u64)
$__internal_0_$__cuda_sm20_div_u64:
[----:B------:R-:W0:Y:S01]  /*0f00*/  LDCU.64 UR8, c[0x0][0x390] ;  /* 0x00007200ff0877ac */ /* 0x000e220008000a00 */
[----:B------:R-:W1:Y:S01]  /*0f10*/  LDC.64 R6, c[0x0][0x390] ;  /* 0x0000e400ff067b82 */ /* 0x000e620000000a00 */
[----:B0-----:R-:W0:Y:S08]  /*0f20*/  I2F.U64.RP R5, UR8 ;  /* 0x0000000800057d12 */ /* 0x001e300008309000 */
[----:B0-----:R-:W0:Y:S02]  /*0f30*/  MUFU.RCP R5, R5 ;  /* 0x0000000500057308 */ /* 0x001e240000001000 */
[----:B0-----:R-:W-:-:S06]  /*0f40*/  VIADD R10, R5, 0x1ffffffe ;  /* 0x1ffffffe050a7836 */ /* 0x001fcc0000000000 */
[----:B------:R-:W1:Y:S02]  /*0f50*/  F2I.U64.TRUNC R10, R10 ;  /* 0x0000000a000a7311 */ /* 0x000e64000020d800 */
[----:B-1----:R-:W-:-:S04]  /*0f60*/  IMAD.WIDE.U32 R12, R10, R6, RZ ;  /* 0x000000060a0c7225 */ /* 0x002fc800078e00ff */
[C---:B------:R-:W-:Y:S01]  /*0f70*/  IMAD R9, R10.reuse, R7, R13 ;  /* 0x000000070a097224 */ /* 0x040fe200078e020d */
[----:B------:R-:W-:Y:S01]  /*0f80*/  IADD3 R15, P0, PT, RZ, -R12, RZ ;  /* 0x8000000cff0f7210 */ /* 0x000fe20007f1e0ff */
[----:B------:R-:W-:Y:S02]  /*0f90*/  IMAD.MOV.U32 R13, RZ, RZ, R10 ;  /* 0x000000ffff0d7224 */ /* 0x000fe400078e000a */
[----:B------:R-:W-:Y:S02]  /*0fa0*/  IMAD R9, R11, R6, R9 ;  /* 0x000000060b097224 */ /* 0x000fe400078e0209 */
[----:B------:R-:W-:-:S04]  /*0fb0*/  IMAD.HI.U32 R12, R10, R15, RZ ;  /* 0x0000000f0a0c7227 */ /* 0x000fc800078e00ff */
[----:B------:R-:W-:-:S04]  /*0fc0*/  IMAD.X R9, RZ, RZ, ~R9, P0 ;  /* 0x000000ffff097224 */ /* 0x000fc800000e0e09 */
[----:B------:R-:W-:-:S04]  /*0fd0*/  IMAD.WIDE.U32 R12, P0, R10, R9, R12 ;  /* 0x000000090a0c7225 */ /* 0x000fc8000780000c */
[C---:B------:R-:W-:Y:S02]  /*0fe0*/  IMAD R17, R11.reuse, R9, RZ ;  /* 0x000000090b117224 */ /* 0x040fe400078e02ff */
[----:B------:R-:W-:-:S04]  /*0ff0*/  IMAD.HI.U32 R12, P1, R11, R15, R12 ;  /* 0x0000000f0b0c7227 */ /* 0x000fc8000782000c */
[----:B------:R-:W-:Y:S01]  /*1000*/  IMAD.HI.U32 R5, R11, R9, RZ ;  /* 0x000000090b057227 */ /* 0x000fe200078e00ff */
[----:B------:R-:W-:-:S03]  /*1010*/  IADD3 R13, P2, PT, R17, R12, RZ ;  /* 0x0000000c110d7210 */ /* 0x000fc60007f5e0ff */
[----:B------:R-:W-:Y:S02]  /*1020*/  IMAD.X R5, R5, 0x1, R11, P0 ;  /* 0x0000000105057824 */ /* 0x000fe400000e060b */
[----:B------:R-:W-:-:S03]  /*1030*/  IMAD.WIDE.U32 R10, R13, R6, RZ ;  /* 0x000000060d0a7225 */ /* 0x000fc600078e00ff */
[----:B------:R-:W-:Y:S01]  /*1040*/  IADD3.X R5, PT, PT, RZ, RZ, R5, P2, P1 ;  /* 0x000000ffff057210 */ /* 0x000fe200017e2405 */
[----:B------:R-:W-:Y:S01]  /*1050*/  IMAD R9, R13, R7, R11 ;  /* 0x000000070d097224 */ /* 0x000fe200078e020b */
[----:B------:R-:W-:-:S03]  /*1060*/  IADD3 R11, P0, PT, RZ, -R10, RZ ;  /* 0x8000000aff0b7210 */ /* 0x000fc60007f1e0ff */
        /* <DEDUP_REMOVED lines=9> */
[----:B------:R-:W-:-:S03]  /*1100*/  IMAD.HI.U32 R10, R9, R0, RZ ;  /* 0x00000000090a7227 */ /* 0x000fc600078e00ff */
[----:B------:R-:W-:Y:S01]  /*1110*/  IADD3.X R5, PT, PT, RZ, RZ, R5, P2, P1 ;  /* 0x000000ffff057210 */ /* 0x000fe200017e2405 */
[----:B------:R-:W-:Y:S02]  /*1120*/  IMAD.MOV.U32 R11, RZ, RZ, RZ ;  /* 0x000000ffff0b7224 */ /* 0x000fe400078e00ff */
[----:B------:R-:W-:-:S04]  /*1130*/  IMAD.WIDE.U32 R10, R9, R3, R10 ;  /* 0x00000003090a7225 */ /* 0x000fc800078e000a */
[C---:B------:R-:W-:Y:S02]  /*1140*/  IMAD R12, R5.reuse, R3, RZ ;  /* 0x00000003050c7224 */ /* 0x040fe400078e02ff */
[----:B------:R-:W-:-:S04]  /*1150*/  IMAD.HI.U32 R9, P0, R5, R0, R10 ;  /* 0x0000000005097227 */ /* 0x000fc8000780000a */
[----:B------:R-:W-:Y:S01]  /*1160*/  IMAD.HI.U32 R5, R5, R3, RZ ;  /* 0x0000000305057227 */ /* 0x000fe200078e00ff */
[----:B------:R-:W-:-:S03]  /*1170*/  IADD3 R9, P1, PT, R12, R9, RZ ;  /* 0x000000090c097210 */ /* 0x000fc60007f3e0ff */
[----:B------:R-:W-:Y:S02]  /*1180*/  IMAD.X R5, RZ, RZ, R5, P0 ;  /* 0x000000ffff057224 */ /* 0x000fe400000e0605 */
[----:B------:R-:W-:-:S04]  /*1190*/  IMAD.WIDE.U32 R10, R9, R6, RZ ;  /* 0x00000006090a7225 */ /* 0x000fc800078e00ff */
[----:B------:R-:W-:Y:S01]  /*11a0*/  IMAD.X R5, RZ, RZ, R5, P1 ;  /* 0x000000ffff057224 */ /* 0x000fe200008e0605 */
[----:B------:R-:W-:Y:S01]  /*11b0*/  IADD3 R13, P1, PT, -R10, R0, RZ ;  /* 0x000000000a0d7210 */ /* 0x000fe20007f3e1ff */
[----:B------:R-:W-:-:S03]  /*11c0*/  IMAD R11, R9, R7, R11 ;  /* 0x00000007090b7224 */ /* 0x000fc600078e020b */
[-C--:B------:R-:W-:Y:S01]  /*11d0*/  ISETP.GE.U32.AND P0, PT, R13, R6.reuse, PT ;  /* 0x000000060d00720c */ /* 0x080fe20003f06070 */
[----:B------:R-:W-:-:S04]  /*11e0*/  IMAD R10, R5, R6, R11 ;  /* 0x00000006050a7224 */ /* 0x000fc800078e020b */
[----:B------:R-:W-:Y:S01]  /*11f0*/  IMAD.X R16, R3, 0x1, ~R10, P1 ;  /* 0x0000000103107824 */ /* 0x000fe200008e0e0a */
[----:B------:R-:W-:Y:S02]  /*1200*/  IADD3 R11, P1, PT, R13, -R6, RZ ;  /* 0x800000060d0b7210 */ /* 0x000fe40007f3e0ff */
[----:B------:R-:W-:Y:S02]  /*1210*/  IADD3 R10, P2, PT, R9, 0x1, RZ ;  /* 0x00000001090a7810 */ /* 0x000fe40007f5e0ff */
[C---:B------:R-:W-:Y:S01]  /*1220*/  ISETP.GE.U32.AND.EX P0, PT, R16.reuse, R7, PT, P0 ;  /* 0x000000071000720c */ /* 0x040fe20003f06100 */
[----:B------:R-:W-:Y:S01]  /*1230*/  IMAD.X R14, R16, 0x1, ~R7, P1 ;  /* 0x00000001100e7824 */ /* 0x000fe200008e0e07 */
[----:B------:R-:W-:Y:S01]  /*1240*/  ISETP.NE.U32.AND P1, PT, R6, RZ, PT ;  /* 0x000000ff0600720c */ /* 0x000fe20003f25070 */
[----:B------:R-:W-:Y:S01]  /*1250*/  IMAD.X R12, RZ, RZ, R5, P2 ;  /* 0x000000ffff0c7224 */ /* 0x000fe200010e0605 */
[----:B------:R-:W-:Y:S02]  /*1260*/  SEL R11, R11, R13, P0 ;  /* 0x0000000d0b0b7207 */ /* 0x000fe40000000000 */
[----:B------:R-:W-:-:S02]  /*1270*/  SEL R9, R10, R9, P0 ;  /* 0x000000090a097207 */ /* 0x000fc40000000000 */
[----:B------:R-:W-:Y:S02]  /*1280*/  SEL R14, R14, R16, P0 ;  /* 0x000000100e0e7207 */ /* 0x000fe40000000000 */
[----:B------:R-:W-:Y:S02]  /*1290*/  SEL R12, R12, R5, P0 ;  /* 0x000000050c0c7207 */ /* 0x000fe40000000000 */
[----:B------:R-:W-:Y:S02]  /*12a0*/  ISETP.GE.U32.AND P0, PT, R11, R6, PT ;  /* 0x000000060b00720c */ /* 0x000fe40003f06070 */
[----:B------:R-:W-:Y:S02]  /*12b0*/  IADD3 R10, P2, PT, R9, 0x1, RZ ;  /* 0x00000001090a7810 */ /* 0x000fe40007f5e0ff */
[----:B------:R-:W-:Y:S02]  /*12c0*/  ISETP.GE.U32.AND.EX P0, PT, R14, R7, PT, P0 ;  /* 0x000000070e00720c */ /* 0x000fe40003f06100 */
[----:B------:R-:W-:Y:S01]  /*12d0*/  ISETP.NE.AND.EX P1, PT, R7, RZ, PT, P1 ;  /* 0x000000ff0700720c */ /* 0x000fe20003f25310 */
[----:B------:R-:W-:Y:S01]  /*12e0*/  IMAD.X R11, RZ, RZ, R12, P2 ;  /* 0x000000ffff0b7224 */ /* 0x000fe200010e060c */
[----:B------:R-:W-:Y:S01]  /*12f0*/  SEL R10, R10, R9, P0 ;  /* 0x000000090a0a7207 */ /* 0x000fe20000000000 */
[----:B------:R-:W-:-:S03]  /*1300*/  IMAD.MOV.U32 R9, RZ, RZ, 0x0 ;  /* 0x00000000ff097424 */ /* 0x000fc600078e00ff */
[----:B------:R-:W-:Y:S02]  /*1310*/  SEL R11, R11, R12, P0 ;  /* 0x0000000c0b0b7207 */ /* 0x000fe40000000000 */
[----:B------:R-:W-:Y:S02]  /*1320*/  SEL R10, R10, 0xffffffff, P1 ;  /* 0xffffffff0a0a7807 */ /* 0x000fe40000800000 */
[----:B------:R-:W-:Y:S01]  /*1330*/  SEL R11, R11, 0xffffffff, P1 ;  /* 0xffffffff0b0b7807 */ /* 0x000fe20000800000 */
[----:B------:R-:W-:Y:S06]  /*1340*/  RET.REL.NODEC R8 `(_Z10kernel_runPhS_mmi) ;  /* 0xffffffec082c7950 */ /* 0x000fec0003c3ffff */
.L_x_10:
[----:B------:R-:W-:-:S00]  /*1350*/  BRA `(.L_x_10) ;  /* 0xfffffffc00fc7947 */ /* 0x000fc0000383ffff */
[----:B------:R-:W-:-:S00]  /*1360*/  NOP ;  /* 0x0000000000007918 */ /* 0x000fc00000000000 */
        /* <DEDUP_REMOVED lines=9> */
.L_x_55:


//--------------------- .text._Z12pattern_fivePhS_mm --------------------------
	.section	.text._Z12pattern_fivePhS_mm,"ax",@progbits
	.align	128
        .global         _Z12pattern_fivePhS_mm
        .type           _Z12pattern_fivePhS_mm,@function
        .size           _Z12pattern_fivePhS_mm,(.L_x_57 - _Z12pattern_fivePhS_mm)
        .other          _Z12pattern_fivePhS_mm,@"STO_CUDA_ENTRY STV_DEFAULT"
_Z12pattern_fivePhS_mm:
.text._Z12pattern_fivePhS_mm:
[----:B------:R-:W-:Y:S01]  /*0000*/  LDC R1, c[0x0][0x37c] ;  /* 0x0000df00ff017b82 */ /* 0x000fe20000000800 */
[----:B------:R-:W0:Y:S01]  /*0010*/  S2R R0, SR_TID.X ;  /* 0x0000000000007919 */ /* 0x000e220000002100 */
[----:B------:R-:W1:Y:S01]  /*0020*/  LDCU.128 UR8, c[0x0][0x390] ;  /* 0x00007200ff0877ac */ /* 0x000e620008000c00 */
[----:B------:R-:W-:Y:S01]  /*0030*/  BSSY.RECONVERGENT B0, `(.L_x_11) ;  /* 0x0000064000007945 */ /* 0x000fe20003800200 */
[----:B------:R-:W2:Y:S01]  /*0040*/  LDCU.64 UR14, c[0x0][0x358] ;  /* 0x00006b00ff0e77ac */ /* 0x000ea20008000a00 */
[----:B-1----:R-:W-:Y:S02]  /*0050*/  USHF.R.U64 UR10, UR10, 0x1, UR11 ;  /* 0x000000010a0a7899 */ /* 0x002fe4000800120b */
[----:B------:R-:W-:Y:S02]  /*0060*/  USHF.R.U32.HI UR11, URZ, 0x1, UR11 ;  /* 0x00000001ff0b7899 */ /* 0x000fe4000801160b */
[----:B------:R-:W-:Y:S02]  /*0070*/  USHF.R.U64 UR12, UR8, 0x1, UR9 ;  /* 0x00000001080c7899 */ /* 0x000fe40008001209 */
[----:B------:R-:W-:Y:S01]  /*0080*/  USHF.R.U32.HI UR13, URZ, 0x1, UR9 ;  /* 0x00000001ff0d7899 */ /* 0x000fe20008011609 */
[----:B0-----:R-:W-:-:S13]  /*0090*/  ISETP.GT.AND P0, PT, R0, 0x2, PT ;  /* 0x000000020000780c */ /* 0x001fda0003f04270 */
[----:B--2---:R-:W-:Y:S05]  /*00a0*/  @P0 BRA `(.L_x_12) ;  /* 0x0000000000b00947 */ /* 0x004fea0003800000 */
[----:B------:R-:W-:-:S05]  /*00b0*/  VIMNMX.U32 R0, PT, PT, R0, 0x3, PT ;  /* 0x0000000300007848 */ /* 0x000fca0003fe0000 */
[----:B------:R-:W-:-:S04]  /*00c0*/  IMAD.SHL.U32 R0, R0, 0x4, RZ ;  /* 0x0000000400007824 */ /* 0x000fc800078e00ff */
[----:B------:R-:W0:Y:S02]  /*00d0*/  LDC R2, c[0x2][R0] ;  /* 0x0080000000027b82 */ /* 0x000e240000000800 */
[----:B0-----:R-:W-:-:S04]  /*00e0*/  SHF.R.S32.HI R3, RZ, 0x1f, R2 ;  /* 0x0000001fff037819 */ /* 0x001fc80000011402 */
.L_x_45:
[----:B------:R-:W-:Y:S05]  /*00f0*/  BRX R2 -0x100                                         (*"BRANCH_TARGETS .L_x_46,.L_x_47,.L_x_48,.L_x_49"*) ;  /* 0xfffffffc02c07949 */ /* 0x000fea000383ffff */
.L_x_48:
[----:B------:R-:W0:Y:S01]  /*0100*/  LDCU.64 UR16, c[0x0][0x380] ;  /* 0x00007000ff1077ac */ /* 0x000e220008000a00 */
[----:B------:R-:W-:Y:S01]  /*0110*/  IMAD.MOV.U32 R0, RZ, RZ, 0x1 ;  /* 0x00000001ff007424 */ /* 0x000fe200078e00ff */
[----:B------:R-:W-:Y:S01]  /*0120*/  UMOV UR4, UR12 ;  /* 0x0000000c00047c82 */ /* 0x000fe20008000000 */
[----:B------:R-:W-:Y:S01]  /*0130*/  UMOV UR5, UR13 ;  /* 0x0000000d00057c82 */ /* 0x000fe20008000000 */
[----:B------:R-:W-:Y:S02]  /*0140*/  UIMAD UR6, UR11, UR8, URZ ;  /* 0x000000080b0672a4 */ /* 0x000fe4000f8e02ff */
[----:B------:R-:W-:Y:S02]  /*0150*/  UIMAD.WIDE.U32 UR4, UR10, UR8, UR4 ;  /* 0x000000080a0472a5 */ /* 0x000fe4000f8e0004 */
[----:B------:R-:W-:Y:S02]  /*0160*/  UIMAD UR6, UR10, UR9, UR6 ;  /* 0x000000090a0672a4 */ /* 0x000fe4000f8e0206 */
[----:B0-----:R-:W-:-:S04]  /*0170*/  UIADD3 UR4, UP0, UPT, UR4, UR16, URZ ;  /* 0x0000001004047290 */ /* 0x001fc8000ff1e0ff */
[----:B------:R-:W-:Y:S02]  /*0180*/  UIADD3.X UR5, UPT, UPT, UR17, UR5, UR6, UP0, !UPT ;  /* 0x0000000511057290 */ /* 0x000fe400087fe406 */
[----:B------:R-:W-:-:S04]  /*0190*/  MOV R2, UR4 ;  /* 0x0000000400027c02 */ /* 0x000fc80008000f00 */
[----:B------:R-:W-:-:S05]  /*01a0*/  IMAD.U32 R3, RZ, RZ, UR5 ;  /* 0x00000005ff037e24 */ /* 0x000fca000f8e00ff */
[----:B------:R-:W-:Y:S01]  /*01b0*/  STG.E.U8 desc[UR14][R2.64+0x3], R0 ;  /* 0x0000030002007986 */ /* 0x000fe2000c10110e */
[----:B------:R-:W-:Y:S05]  /*01c0*/  EXIT ;  /* 0x000000000000794d */ /* 0x000fea0003800000 */
.L_x_46:
        /* <DEDUP_REMOVED lines=13> */
.L_x_47:
        /* <DEDUP_REMOVED lines=13> */
.L_x_12:
[----:B------:R-:W-:-:S05]  /*0370*/  HFMA2 R3, -RZ, RZ, 0, 1.78813934326171875e-07 ;  /* 0x00000003ff037431 */ /* 0x000fca00000001ff */
[----:B------:R-:W-:-:S05]  /*0380*/  VIADDMNMX.U32 R0, R0, 0xfffffffd, R3, PT ;  /* 0xfffffffd00007846 */ /* 0x000fca0003800003 */
[----:B------:R-:W-:-:S04]  /*0390*/  IMAD.SHL.U32 R0, R0, 0x4, RZ ;  /* 0x0000000400007824 */ /* 0x000fc800078e00ff */
[----:B------:R-:W0:Y:S02]  /*03a0*/  LDC R2, c[0x2][R0+0x10] ;  /* 0x0080040000027b82 */ /* 0x000e240000000800 */
[----:B0-----:R-:W-:-:S04]  /*03b0*/  SHF.R.S32.HI R3, RZ, 0x1f, R2 ;  /* 0x0000001fff037819 */ /* 0x001fc80000011402 */
.L_x_50:
[----:B------:R-:W-:Y:S05]  /*03c0*/  BRX R2 -0x3d0                                         (*"BRANCH_TARGETS .L_x_51,.L_x_52,.L_x_53,.L_x_49"*) ;  /* 0xfffffffc020c7949 */ /* 0x000fea000383ffff */
.L_x_53:
[----:B------:R-:W0:Y:S01]  /*03d0*/  LDCU.64 UR16, c[0x0][0x380] ;  /* 0x00007000ff1077ac */ /* 0x000e220008000a00 */
[----:B------:R-:W-:Y:S01]  /*03e0*/  MOV R0, 0x1 ;  /* 0x0000000100007802 */ /* 0x000fe20000000f00 */
[----:B------:R-:W-:Y:S01]  /*03f0*/  UIADD3 UR6, UP0, UPT, UR10, 0x3, URZ ;  /* 0x000000030a067890 */ /* 0x000fe2000ff1e0ff */
[----:B------:R-:W-:Y:S01]  /*0400*/  UMOV UR4, UR12 ;  /* 0x0000000c00047c82 */ /* 0x000fe20008000000 */
[----:B------:R-:W-:Y:S02]  /*0410*/  UMOV UR5, UR13 ;  /* 0x0000000d00057c82 */ /* 0x000fe40008000000 */
[----:B------:R-:W-:Y:S02]  /*0420*/  UIADD3.X UR7, UPT, UPT, URZ, UR11, URZ, UP0, !UPT ;  /* 0x0000000bff077290 */ /* 0x000fe400087fe4ff */
[----:B------:R-:W-:Y:S02]  /*0430*/  UIMAD.WIDE.U32 UR4, UR6, UR8, UR4 ;  /* 0x00000008060472a5 */ /* 0x000fe4000f8e0004 */
[----:B------:R-:W-:-:S04]  /*0440*/  UIMAD UR7, UR7, UR8, URZ ;  /* 0x00000008070772a4 */ /* 0x000fc8000f8e02ff */
[----:B------:R-:W-:Y:S02]  /*0450*/  UIMAD UR7, UR6, UR9, UR7 ;  /* 0x00000009060772a4 */ /* 0x000fe4000f8e0207 */
[----:B0-----:R-:W-:-:S04]  /*0460*/  UIADD3 UR4, UP0, UPT, UR4, UR16, URZ ;  /* 0x0000001004047290 */ /* 0x001fc8000ff1e0ff */
[----:B------:R-:W-:Y:S02]  /*0470*/  UIADD3.X UR5, UPT, UPT, UR17, UR5, UR7, UP0, !UPT ;  /* 0x0000000511057290 */ /* 0x000fe400087fe407 */
[----:B------:R-:W-:-:S04]  /*0480*/  IMAD.U32 R2, RZ, RZ, UR4 ;  /* 0x00000004ff027e24 */ /* 0x000fc8000f8e00ff */
[----:B------:R-:W-:-:S05]  /*0490*/  MOV R3, UR5 ;  /* 0x0000000500037c02 */ /* 0x000fca0008000f00 */
[----:B------:R-:W-:Y:S01]  /*04a0*/  STG.E.U8 desc[UR14][R2.64], R0 ;  /* 0x0000000002007986 */ /* 0x000fe2000c10110e */
[----:B------:R-:W-:Y:S05]  /*04b0*/  EXIT ;  /* 0x000000000000794d */ /* 0x000fea0003800000 */
.L_x_51:
[----:B------:R-:W0:Y:S01]  /*04c0*/  LDCU.64 UR4, c[0x0][0x390] ;  /* 0x00007200ff0477ac */ /* 0x000e220008000a00 */
[----:B------:R-:W-:Y:S01]  /*04d0*/  IMAD.MOV.U32 R0, RZ, RZ, 0x1 ;  /* 0x00000001ff007424 */ /* 0x000fe200078e00ff */
[----:B------:R-:W1:Y:S01]  /*04e0*/  LDCU.64 UR16, c[0x0][0x380] ;  /* 0x00007000ff1077ac */ /* 0x000e620008000a00 */
[----:B------:R-:W-:-:S04]  /*04f0*/  UIMAD UR6, UR11, UR8, URZ ;  /* 0x000000080b0672a4 */ /* 0x000fc8000f8e02ff */
[----:B------:R-:W-:Y:S02]  /*0500*/  UIMAD UR6, UR10, UR9, UR6 ;  /* 0x000000090a0672a4 */ /* 0x000fe4000f8e0206 */
[----:B0-----:R-:W-:-:S04]  /*0510*/  UIMAD.WIDE.U32 UR4, UR10, UR8, UR4 ;  /* 0x000000080a0472a5 */ /* 0x001fc8000f8e0004 */
[----:B------:R-:W-:Y:S02]  /*0520*/  UIADD3 UR5, UPT, UPT, UR6, UR5, URZ ;  /* 0x0000000506057290 */ /* 0x000fe4000fffe0ff */
[----:B-1----:R-:W-:-:S04]  /*0530*/  UIADD3 UR4, UP0, UP1, UR4, UR16, UR12 ;  /* 0x0000001004047290 */ /* 0x002fc8000f91e00c */
[----:B------:R-:W-:Y:S02]  /*0540*/  UIADD3.X UR5, UPT, UPT, UR5, UR17, UR13, UP0, UP1 ;  /* 0x0000001105057290 */ /* 0x000fe400087e240d */
[----:B------:R-:W-:-:S04]  /*0550*/  MOV R2, UR4 ;  /* 0x0000000400027c02 */ /* 0x000fc80008000f00 */
[----:B------:R-:W-:-:S05]  /*0560*/  IMAD.U32 R3, RZ, RZ, UR5 ;  /* 0x00000005ff037e24 */ /* 0x000fca000f8e00ff */
[----:B------:R-:W-:Y:S01]  /*0570*/  STG.E.U8 desc[UR14][R2.64], R0 ;  /* 0x0000000002007986 */ /* 0x000fe2000c10110e */
[----:B------:R-:W-:Y:S05]  /*0580*/  EXIT ;  /* 0x000000000000794d */ /* 0x000fea0003800000 */
.L_x_52:
        /* <DEDUP_REMOVED lines=13> */
[----:B------:R0:W-:Y:S02]  /*0660*/  STG.E.U8 desc[UR14][R2.64], R0 ;  /* 0x0000000002007986 */ /* 0x0001e4000c10110e */
.L_x_49:
[----:B------:R-:W-:Y:S05]  /*0670*/  BSYNC.RECONVERGENT B0 ;  /* 0x0000000000007941 */ /* 0x000fea0003800200 */
.L_x_11:
[----:B------:R-:W-:Y:S05]  /*0680*/  EXIT ;  /* 0x000000000000794d */ /* 0x000fea0003800000 */
.L_x_13:
        /* <DEDUP_REMOVED lines=15> */
.L_x_57:


//--------------------- .text._Z12pattern_fourPhS_mmi --------------------------
	.section	.text._Z12pattern_fourPhS_mmi,"ax",@progbits
	.align	128
        .global         _Z12pattern_fourPhS_mmi
        .type           _Z12pattern_fourPhS_mmi,@function
        .size           _Z12pattern_fourPhS_mmi,(.L_x_58 - _Z12pattern_fourPhS_mmi)
        .other          _Z12pattern_fourPhS_mmi,@"STO_CUDA_ENTRY STV_DEFAULT"
_Z12pattern_fourPhS_mmi:
.text._Z12pattern_fourPhS_mmi:
[----:B------:R-:W-:Y:S01]  /*0000*/  LDC R1, c[0x0][0x37c] ;  /* 0x0000df00ff017b82 */ /* 0x000fe20000000800 */
[----:B------:R-:W-:Y:S05]  /*0010*/  EXIT ;  /* 0x000000000000794d */ /* 0x000fea0003800000 */
.L_x_14:
        /* <DEDUP_REMOVED lines=14> */
.L_x_58:


//--------------------- .text._Z13pattern_threePhS_mmi --------------------------
	.section	.text._Z13pattern_threePhS_mmi,"ax",@progbits
	.align	128
        .global         _Z13pattern_threePhS_mmi
        .type           _Z13pattern_threePhS_mmi,@function
        .size           _Z13pattern_threePhS_mmi,(.L_x_59 - _Z13pattern_threePhS_mmi)
        .other          _Z13pattern_threePhS_mmi,@"STO_CUDA_ENTRY STV_DEFAULT"
_Z13pattern_threePhS_mmi:
.text._Z13pattern_threePhS_mmi:
[----:B------:R-:W-:Y:S01]  /*0000*/  LDC R1, c[0x0][0x37c] ;  /* 0x0000df00ff017b82 */ /* 0x000fe20000000800 */
[----:B------:R-:W-:Y:S05]  /*0010*/  EXIT ;  /* 0x000000000000794d */ /* 0x000fea0003800000 */
.L_x_15:
        /* <DEDUP_REMOVED lines=14> */
.L_x_59:


//--------------------- .text._Z11pattern_twoPhS_mmi --------------------------
	.section	.text._Z11pattern_twoPhS_mmi,"ax",@progbits
	.align	128
        .global         _Z11pattern_twoPhS_mmi
        .type           _Z11pattern_twoPhS_mmi,@function
        .size           _Z11pattern_twoPhS_mmi,(.L_x_60 - _Z11pattern_twoPhS_mmi)
        .other          _Z11pattern_twoPhS_mmi,@"STO_CUDA_ENTRY STV_DEFAULT"
_Z11pattern_twoPhS_mmi:
.text._Z11pattern_twoPhS_mmi:
[----:B------:R-:W-:Y:S01]  /*0000*/  LDC R1, c[0x0][0x37c] ;  /* 0x0000df00ff017b82 */ /* 0x000fe20000000800 */
[----:B------:R-:W0:Y:S07]  /*0010*/  S2R R3, SR_TID.X ;  /* 0x0000000000037919 */ /* 0x000e2e0000002100 */
[----:B------:R-:W0:Y:S01]  /*0020*/  S2UR UR4, SR_CTAID.X ;  /* 0x00000000000479c3 */ /* 0x000e220000002500 */
[----:B------:R-:W1:Y:S01]  /*0030*/  LDCU UR12, c[0x0][0x3a0] ;  /* 0x00007400ff0c77ac */ /* 0x000e620008000800 */
[----:B------:R-:W2:Y:S06]  /*0040*/  LDCU.128 UR8, c[0x0][0x390] ;  /* 0x00007200ff0877ac */ /* 0x000eac0008000c00 */
[----:B------:R-:W0:Y:S01]  /*0050*/  LDC R0, c[0x0][0x360] ;  /* 0x0000d800ff007b82 */ /* 0x000e220000000800 */
[----:B--2---:R-:W-:Y:S01]  /*0060*/  UIMAD UR6, UR11, UR8, URZ ;  /* 0x000000080b0672a4 */ /* 0x004fe2000f8e02ff */
[----:B0-----:R-:W-:Y:S01]  /*0070*/  IMAD R0, R0, UR4, R3 ;  /* 0x0000000400007c24 */ /* 0x001fe2000f8e0203 */
[----:B-1----:R-:W-:-:S04]  /*0080*/  USHF.R.S32.HI UR4, URZ, 0x1f, UR12 ;  /* 0x0000001fff047899 */ /* 0x002fc8000801140c */
[----:B------:R-:W-:-:S04]  /*0090*/  ISETP.GE.U32.AND P0, PT, R0, UR12, PT ;  /* 0x0000000c00007c0c */ /* 0x000fc8000bf06070 */
[----:B------:R-:W-:Y:S01]  /*00a0*/  ISETP.GE.U32.AND.EX P0, PT, RZ, UR4, PT, P0 ;  /* 0x00000004ff007c0c */ /* 0x000fe2000bf06100 */
[----:B------:R-:W-:Y:S02]  /*00b0*/  UIMAD.WIDE.U32 UR4, UR10, UR8, URZ ;  /* 0x000000080a0472a5 */ /* 0x000fe4000f8e00ff */
[----:B------:R-:W-:-:S10]  /*00c0*/  UIMAD UR8, UR10, UR9, UR6 ;  /* 0x000000090a0872a4 */ /* 0x000fd4000f8e0206 */
[----:B------:R-:W-:Y:S05]  /*00d0*/  @P0 EXIT ;  /* 0x000000000000094d */ /* 0x000fea0003800000 */
[----:B------:R-:W-:Y:S01]  /*00e0*/  ULEA.HI UR6, UR12, UR12, URZ, 0x1 ;  /* 0x0000000c0c067291 */ /* 0x000fe2000f8f08ff */
[----:B------:R-:W-:Y:S01]  /*00f0*/  IMAD.MOV.U32 R4, RZ, RZ, 0x1 ;  /* 0x00000001ff047424 */ /* 0x000fe200078e00ff */
[----:B------:R-:W0:Y:S02]  /*0100*/  LDCU.64 UR14, c[0x0][0x380] ;  /* 0x00007000ff0e77ac */ /* 0x000e240008000a00 */
[----:B------:R-:W-:Y:S02]  /*0110*/  USHF.R.S32.HI UR6, URZ, 0x1, UR6 ;  /* 0x00000001ff067899 */ /* 0x000fe40008011406 */
[----:B------:R-:W-:Y:S01]  /*0120*/  UIADD3 UR7, UPT, UPT, UR5, UR8, URZ ;  /* 0x0000000805077290 */ /* 0x000fe2000fffe0ff */
[----:B------:R-:W1:Y:S03]  /*0130*/  LDCU.64 UR10, c[0x0][0x358] ;  /* 0x00006b00ff0a77ac */ /* 0x000e660008000a00 */
[----:B------:R-:W-:Y:S01]  /*0140*/  IMAD R3, RZ, RZ, -UR6 ;  /* 0x80000006ff037e24 */ /* 0x000fe2000f8e02ff */
[----:B------:R-:W-:-:S02]  /*0150*/  USHF.R.U64 UR9, UR4, 0x1, UR7 ;  /* 0x0000000104097899 */ /* 0x000fc40008001207 */
[----:B------:R-:W-:-:S04]  /*0160*/  USHF.R.U32.HI UR6, URZ, 0x1, UR7 ;  /* 0x00000001ff067899 */ /* 0x000fc80008011607 */
[----:B------:R-:W-:Y:S02]  /*0170*/  IADD3 R2, P0, P1, R3, UR9, R0 ;  /* 0x0000000903027c10 */ /* 0x000fe4000f91e000 */
[----:B------:R-:W-:-:S04]  /*0180*/  SHF.R.S32.HI R0, RZ, 0x1f, R3 ;  /* 0x0000001fff007819 */ /* 0x000fc80000011403 */
[----:B------:R-:W-:Y:S02]  /*0190*/  IADD3.X R0, PT, PT, R0, UR6, RZ, P0, P1 ;  /* 0x0000000600007c10 */ /* 0x000fe400087e24ff */
[----:B0-----:R-:W-:-:S04]  /*01a0*/  IADD3 R2, P0, PT, R2, UR14, RZ ;  /* 0x0000000e02027c10 */ /* 0x001fc8000ff1e0ff */
[----:B------:R-:W-:Y:S02]  /*01b0*/  IADD3.X R3, PT, PT, R0, UR15, RZ, P0, !PT ;  /* 0x0000000f00037c10 */ /* 0x000fe400087fe4ff */
[----:B------:R-:W-:-:S05]  /*01c0*/  PRMT R0, R4, 0x7610, R0 ;  /* 0x0000761004007816 */ /* 0x000fca0000000000 */
[----:B-1----:R-:W-:Y:S01]  /*01d0*/  STG.E.U8 desc[UR10][R2.64], R0 ;  /* 0x0000000002007986 */ /* 0x002fe2000c10110a */
[----:B------:R-:W-:Y:S05]  /*01e0*/  EXIT ;  /* 0x000000000000794d */ /* 0x000fea0003800000 */
.L_x_16:
        /* <DEDUP_REMOVED lines=9> */
.L_x_60:


//--------------------- .text._Z12init_allonesPhS_mmi --------------------------
	.section	.text._Z12init_allonesPhS_mmi,"ax",@progbits
	.align	128
        .global         _Z12init_allonesPhS_mmi
        .type           _Z12init_allonesPhS_mmi,@function
        .size           _Z12init_allonesPhS_mmi,(.L_x_61 - _Z12init_allonesPhS_mmi)
        .other          _Z12init_allonesPhS_mmi,@"STO_CUDA_ENTRY STV_DEFAULT"
_Z12init_allonesPhS_mmi:
.text._Z12init_allonesPhS_mmi:
[----:B------:R-:W-:Y:S08]  /*0000*/  LDC R1, c[0x0][0x37c] ;  /* 0x0000df00ff017b82 */ /* 0x000ff00000000800 */
[----:B------:R-:W0:Y:S02]  /*0010*/  LDC R16, c[0x0][0x3a0] ;  /* 0x0000e800ff107b82 */ /* 0x000e240000000800 */
[----:B0-----:R-:W-:-:S13]  /*0020*/  ISETP.GE.AND P0, PT, R16, 0x1, PT ;  /* 0x000000011000780c */ /* 0x001fda0003f06270 */
[----:B------:R-:W-:Y:S05]  /*0030*/  @!P0 EXIT ;  /* 0x000000000000894d */ /* 0x000fea0003800000 */
[----:B------:R-:W0:Y:S01]  /*0040*/  S2R R11, SR_TID.X ;  /* 0x00000000000b7919 */ /* 0x000e220000002100 */
[----:B------:R-:W1:Y:S01]  /*0050*/  LDCU.128 UR8, c[0x0][0x390] ;  /* 0x00007200ff0877ac */ /* 0x000e620008000c00 */
[----:B------:R-:W0:Y:S01]  /*0060*/  S2UR UR13, SR_CTAID.X ;  /* 0x00000000000d79c3 */ /* 0x000e220000002500 */
[C---:B------:R-:W-:Y:S01]  /*0070*/  ISETP.GE.U32.AND P0, PT, R16.reuse, 0x4, PT ;  /* 0x000000041000780c */ /* 0x040fe20003f06070 */
[----:B------:R-:W-:Y:S01]  /*0080*/  IMAD.MOV.U32 R3, RZ, RZ, RZ ;  /* 0x000000ffff037224 */ /* 0x000fe200078e00ff */
[----:B------:R-:W2:Y:S01]  /*0090*/  LDCU UR12, c[0x0][0x370] ;  /* 0x00006e00ff0c77ac */ /* 0x000ea20008000800 */
[----:B------:R-:W-:Y:S01]  /*00a0*/  LOP3.LUT R2, R16, 0x3, RZ, 0xc0, !PT ;  /* 0x0000000310027812 */ /* 0x000fe200078ec0ff */
[----:B------:R-:W3:Y:S03]  /*00b0*/  LDCU.64 UR14, c[0x0][0x358] ;  /* 0x00006b00ff0e77ac */ /* 0x000ee60008000a00 */
[----:B------:R-:W0:Y:S01]  /*00c0*/  LDC R0, c[0x0][0x360] ;  /* 0x0000d800ff007b82 */ /* 0x000e220000000800 */
[----:B-1----:R-:W-:-:S02]  /*00d0*/  UIMAD UR4, UR11, UR8, URZ ;  /* 0x000000080b0472a4 */ /* 0x002fc4000f8e02ff */
[----:B------:R-:W-:Y:S02]  /*00e0*/  UIMAD.WIDE.U32 UR6, UR10, UR8, URZ ;  /* 0x000000080a0672a5 */ /* 0x000fe4000f8e00ff */
[----:B------:R-:W-:-:S04]  /*00f0*/  UIMAD UR4, UR10, UR9, UR4 ;  /* 0x000000090a0472a4 */ /* 0x000fc8000f8e0204 */
[----:B------:R-:W-:Y:S01]  /*0100*/  UIADD3 UR5, UPT, UPT, UR7, UR4, URZ ;  /* 0x0000000407057290 */ /* 0x000fe2000fffe0ff */
[C---:B0-----:R-:W-:Y:S02]  /*0110*/  IMAD R10, R0.reuse, UR13, R11 ;  /* 0x0000000d000a7c24 */ /* 0x041fe4000f8e020b */
[----:B--2---:R-:W-:Y:S01]  /*0120*/  IMAD R0, R0, UR12, RZ ;  /* 0x0000000c00007c24 */ /* 0x004fe2000f8e02ff */
[----:B---3--:R-:W-:Y:S08]  /*0130*/  @!P0 BRA `(.L_x_17) ;  /* 0x0000000400508947 */ /* 0x008ff00003800000 */
[----:B------:R-:W0:Y:S01]  /*0140*/  LDC.64 R12, c[0x0][0x380] ;  /* 0x0000e000ff0c7b82 */ /* 0x000e220000000a00 */
[----:B------:R-:W1:Y:S01]  /*0150*/  LDCU.128 UR8, c[0x0][0x380] ;  /* 0x00007000ff0877ac */ /* 0x000e620008000c00 */
[----:B------:R-:W-:Y:S01]  /*0160*/  IMAD.SHL.U32 R4, R0, 0x2, RZ ;  /* 0x0000000200047824 */ /* 0x000fe200078e00ff */
[----:B------:R-:W-:Y:S01]  /*0170*/  LOP3.LUT R3, R16, 0x7ffffffc, RZ, 0xc0, !PT ;  /* 0x7ffffffc10037812 */ /* 0x000fe200078ec0ff */
[----:B------:R-:W-:Y:S01]  /*0180*/  IMAD.MOV.U32 R23, RZ, RZ, R10 ;  /* 0x000000ffff177224 */ /* 0x000fe200078e000a */
[----:B------:R-:W-:Y:S01]  /*0190*/  SHF.R.U32.HI R5, RZ, 0x1f, R0 ;  /* 0x0000001fff057819 */ /* 0x000fe20000011600 */
[----:B------:R-:W-:Y:S01]  /*01a0*/  UMOV UR4, URZ ;  /* 0x000000ff00047c82 */ /* 0x000fe20008000000 */
[----:B------:R-:W-:Y:S01]  /*01b0*/  IMAD.MOV.U32 R22, RZ, RZ, RZ ;  /* 0x000000ffff167224 */ /* 0x000fe200078e00ff */
[----:B------:R-:W2:Y:S01]  /*01c0*/  LDC.64 R14, c[0x0][0x388] ;  /* 0x0000e200ff0e7b82 */ /* 0x000ea20000000a00 */
[----:B------:R-:W-:Y:S01]  /*01d0*/  IMAD.MOV R24, RZ, RZ, -R3 ;  /* 0x000000ffff187224 */ /* 0x000fe200078e0a03 */
[----:B------:R-:W3:Y:S01]  /*01e0*/  LDCU.64 UR12, c[0x0][0x380] ;  /* 0x00007000ff0c77ac */ /* 0x000ee20008000a00 */
[----:B------:R-:W4:Y:S01]  /*01f0*/  LDCU.128 UR16, c[0x0][0x380] ;  /* 0x00007000ff1077ac */ /* 0x000f220008000c00 */
[----:B-1----:R-:W-:-:S02]  /*0200*/  IADD3 R7, P0, PT, R0, UR10, RZ ;  /* 0x0000000a00077c10 */ /* 0x002fc4000ff1e0ff */
[C---:B------:R-:W-:Y:S02]  /*0210*/  IADD3 R6, P1, PT, R4.reuse, UR8, RZ ;  /* 0x0000000804067c10 */ /* 0x040fe4000ff3e0ff */
[----:B------:R-:W-:Y:S01]  /*0220*/  IADD3 R8, P2, PT, R4, UR10, RZ ;  /* 0x0000000a04087c10 */ /* 0x000fe2000ff5e0ff */
[C---:B0-----:R-:W-:Y:S01]  /*0230*/  IMAD.WIDE.U32 R12, R0.reuse, 0x3, R12 ;  /* 0x00000003000c7825 */ /* 0x041fe200078e000c */
[C---:B------:R-:W-:Y:S02]  /*0240*/  IADD3.X R9, PT, PT, R5.reuse, UR9, RZ, P1, !PT ;  /* 0x0000000905097c10 */ /* 0x040fe40008ffe4ff */
[----:B------:R-:W-:Y:S01]  /*0250*/  IADD3.X R21, PT, PT, R5, UR11, RZ, P2, !PT ;  /* 0x0000000b05157c10 */ /* 0x000fe200097fe4ff */
[----:B------:R-:W-:Y:S02]  /*0260*/  IMAD.X R20, RZ, RZ, UR11, P0 ;  /* 0x0000000bff147e24 */ /* 0x000fe400080e06ff */
[----:B------:R-:W-:Y:S02]  /*0270*/  VIADD R25, R13, UR4 ;  /* 0x000000040d197c36 */ /* 0x000fe40008000000 */
[----:B--2---:R-:W-:-:S04]  /*0280*/  IMAD.WIDE.U32 R14, R0, 0x3, R14 ;  /* 0x00000003000e7825 */ /* 0x004fc800078e000e */
[----:B---34-:R-:W-:-:S07]  /*0290*/  VIADD R27, R15, UR4 ;  /* 0x000000040f1b7c36 */ /* 0x018fce0008000000 */
.L_x_26:
[-C--:B---3--:R-:W-:Y:S01]  /*02a0*/  IADD3 R17, P2, PT, R0, R23.reuse, RZ ;  /* 0x0000001700117210 */ /* 0x088fe20007f5e0ff */
[----:B------:R-:W-:Y:S01]  /*02b0*/  BSSY.RECONVERGENT B0, `(.L_x_18) ;  /* 0x0000016000007945 */ /* 0x000fe20003800200 */
[----:B------:R-:W-:Y:S01]  /*02c0*/  IADD3 R16, P3, PT, R4, R23, RZ ;  /* 0x0000001704107210 */ /* 0x000fe20007f7e0ff */
[----:B------:R-:W-:Y:S01]  /*02d0*/  VIADD R24, R24, 0x4 ;  /* 0x0000000418187836 */ /* 0x000fe20000000000 */
[----:B------:R-:W-:Y:S01]  /*02e0*/  ISETP.GE.U32.AND P0, PT, R17, UR6, PT ;  /* 0x0000000611007c0c */ /* 0x000fe2000bf06070 */
[--C-:B------:R-:W-:Y:S01]  /*02f0*/  IMAD.X R17, RZ, RZ, R22.reuse, P2 ;  /* 0x000000ffff117224 */ /* 0x100fe200010e0616 */
[----:B------:R-:W-:Y:S02]  /*0300*/  ISETP.GE.U32.AND P2, PT, R23, UR6, PT ;  /* 0x0000000617007c0c */ /* 0x000fe4000bf46070 */
[----:B------:R-:W-:Y:S01]  /*0310*/  ISETP.GE.U32.AND P1, PT, R16, UR6, PT ;  /* 0x0000000610007c0c */ /* 0x000fe2000bf26070 */
[----:B------:R-:W-:Y:S01]  /*0320*/  IMAD.X R16, R5, 0x1, R22, P3 ;  /* 0x0000000105107824 */ /* 0x000fe200018e0616 */
[----:B------:R-:W-:-:S02]  /*0330*/  ISETP.GE.U32.AND.EX P2, PT, R22, UR5, PT, P2 ;  /* 0x0000000516007c0c */ /* 0x000fc4000bf46120 */
[----:B------:R-:W-:Y:S01]  /*0340*/  ISETP.GE.U32.AND.EX P0, PT, R17, UR5, PT, P0 ;  /* 0x0000000511007c0c */ /* 0x000fe2000bf06100 */
[----:B------:R-:W-:Y:S01]  /*0350*/  IMAD.MOV.U32 R17, RZ, RZ, R22 ;  /* 0x000000ffff117224 */ /* 0x000fe200078e0016 */
[----:B------:R-:W-:Y:S01]  /*0360*/  ISETP.GE.U32.AND.EX P1, PT, R16, UR5, PT, P1 ;  /* 0x0000000510007c0c */ /* 0x000fe2000bf26110 */
[----:B------:R-:W-:-:S04]  /*0370*/  IMAD.MOV.U32 R16, RZ, RZ, R23 ;  /* 0x000000ffff107224 */ /* 0x000fc800078e0017 */
[----:B------:R-:W-:-:S04]  /*0380*/  IMAD.WIDE.U32 R16, R0, 0x3, R16 ;  /* 0x0000000300107825 */ /* 0x000fc800078e0010 */
[----:B012---:R-:W-:Y:S05]  /*0390*/  @P2 BRA `(.L_x_19) ;  /* 0x00000000001c2947 */ /* 0x007fea0003800000 */
[----:B------:R-:W-:Y:S01]  /*03a0*/  IADD3 R28, P2, PT, R23, UR16, RZ ;  /* 0x00000010171c7c10 */ /* 0x000fe2000ff5e0ff */
[----:B------:R-:W-:-:S03]  /*03b0*/  IMAD.MOV.U32 R19, RZ, RZ, 0x1 ;  /* 0x00000001ff137424 */ /* 0x000fc600078e00ff */
[----:B------:R-:W-:Y:S02]  /*03c0*/  IADD3.X R29, PT, PT, R22, UR17, RZ, P2, !PT ;  /* 0x00000011161d7c10 */ /* 0x000fe400097fe4ff */
[----:B------:R-:W-:-:S03]  /*03d0*/  IADD3 R18, P2, PT, R23, UR18, RZ ;  /* 0x0000001217127c10 */ /* 0x000fc6000ff5e0ff */
[----:B------:R0:W-:Y:S02]  /*03e0*/  STG.E.U8 desc[UR14][R28.64], R19 ;  /* 0x000000131c007986 */ /* 0x0001e4000c10110e */
[----:B0-----:R-:W-:-:S05]  /*03f0*/  IADD3.X R19, PT, PT, R22, UR19, RZ, P2, !PT ;  /* 0x0000001316137c10 */ /* 0x001fca00097fe4ff */
[----:B------:R0:W-:Y:S03]  /*0400*/  STG.E.U8 desc[UR14][R18.64], RZ ;  /* 0x000000ff12007986 */ /* 0x0001e6000c10110e */
.L_x_19:
[----:B------:R-:W-:Y:S05]  /*0410*/  BSYNC.RECONVERGENT B0 ;  /* 0x0000000000007941 */ /* 0x000fea0003800200 */
.L_x_18:
[----:B------:R-:W-:Y:S04]  /*0420*/  BSSY.RECONVERGENT B0, `(.L_x_20) ;  /* 0x0000009000007945 */ /* 0x000fe80003800200 */
[----:B------:R-:W-:Y:S05]  /*0430*/  @P0 BRA `(.L_x_21) ;  /* 0x00000000001c0947 */ /* 0x000fea0003800000 */
[----:B------:R-:W-:Y:S01]  /*0440*/  IADD3 R28, P0, P2, R23, UR12, R0 ;  /* 0x0000000c171c7c10 */ /* 0x000fe2000fa1e000 */
[----:B0-----:R-:W-:-:S03]  /*0450*/  IMAD.MOV.U32 R19, RZ, RZ, 0x1 ;  /* 0x00000001ff137424 */ /* 0x001fc600078e00ff */
[----:B------:R-:W-:Y:S02]  /*0460*/  IADD3.X R29, PT, PT, R22, UR13, RZ, P0, P2 ;  /* 0x0000000d161d7c10 */ /* 0x000fe400087e44ff */
[----:B------:R-:W-:-:S03]  /*0470*/  IADD3 R18, P0, PT, R23, R7, RZ ;  /* 0x0000000717127210 */ /* 0x000fc60007f1e0ff */
[----:B------:R0:W-:Y:S02]  /*0480*/  STG.E.U8 desc[UR14][R28.64], R19 ;  /* 0x000000131c007986 */ /* 0x0001e4000c10110e */
[----:B0-----:R-:W-:-:S05]  /*0490*/  IMAD.X R19, R22, 0x1, R20, P0 ;  /* 0x0000000116137824 */ /* 0x001fca00000e0614 */
[----:B------:R1:W-:Y:S03]  /*04a0*/  STG.E.U8 desc[UR14][R18.64], RZ ;  /* 0x000000ff12007986 */ /* 0x0003e6000c10110e */
.L_x_21:
[----:B------:R-:W-:Y:S05]  /*04b0*/  BSYNC.RECONVERGENT B0 ;  /* 0x0000000000007941 */ /* 0x000fea0003800200 */
.L_x_20:
[----:B------:R-:W-:Y:S04]  /*04c0*/  BSSY.RECONVERGENT B0, `(.L_x_22) ;  /* 0x0000009000007945 */ /* 0x000fe80003800200 */
[----:B------:R-:W-:Y:S05]  /*04d0*/  @P1 BRA `(.L_x_23) ;  /* 0x00000000001c1947 */ /* 0x000fea0003800000 */
[----:B------:R-:W-:Y:S01]  /*04e0*/  IADD3 R28, P0, PT, R23, R6, RZ ;  /* 0x00000006171c7210 */ /* 0x000fe20007f1e0ff */
[----:B01----:R-:W-:-:S04]  /*04f0*/  IMAD.MOV.U32 R19, RZ, RZ, 0x1 ;  /* 0x00000001ff137424 */ /* 0x003fc800078e00ff */
[----:B------:R-:W-:Y:S01]  /*0500*/  IMAD.X R29, R22, 0x1, R9, P0 ;  /* 0x00000001161d7824 */ /* 0x000fe200000e0609 */
[----:B------:R-:W-:-:S04]  /*0510*/  IADD3 R18, P0, PT, R23, R8, RZ ;  /* 0x0000000817127210 */ /* 0x000fc80007f1e0ff */
[----:B------:R0:W-:Y:S02]  /*0520*/  STG.E.U8 desc[UR14][R28.64], R19 ;  /* 0x000000131c007986 */ /* 0x0001e4000c10110e */
[----:B0-----:R-:W-:-:S05]  /*0530*/  IMAD.X R19, R22, 0x1, R21, P0 ;  /* 0x0000000116137824 */ /* 0x001fca00000e0615 */
[----:B------:R2:W-:Y:S02]  /*0540*/  STG.E.U8 desc[UR14][R18.64], RZ ;  /* 0x000000ff12007986 */ /* 0x0005e4000c10110e */
.L_x_23:
[----:B------:R-:W-:Y:S05]  /*0550*/  BSYNC.RECONVERGENT B0 ;  /* 0x0000000000007941 */ /* 0x000fea0003800200 */
.L_x_22:
[----:B------:R-:W-:Y:S01]  /*0560*/  UMOV UR4, URZ ;  /* 0x000000ff00047c82 */ /* 0x000fe20008000000 */
[----:B------:R-:W-:Y:S01]  /*0570*/  ISETP.GE.U32.AND P0, PT, R16, UR6, PT ;  /* 0x0000000610007c0c */ /* 0x000fe2000bf06070 */
[----:B------:R-:W-:Y:S01]  /*0580*/  VIADD R16, R17, UR4 ;  /* 0x0000000411107c36 */ /* 0x000fe20008000000 */
[----:B------:R-:W-:Y:S01]  /*0590*/  BSSY.RECONVERGENT B0, `(.L_x_24) ;  /* 0x000000b000007945 */ /* 0x000fe20003800200 */
[----:B------:R-:W-:-:S03]  /*05a0*/  ISETP.NE.AND P1, PT, R24, RZ, PT ;  /* 0x000000ff1800720c */ /* 0x000fc60003f25270 */
[----:B------:R-:W-:-:S13]  /*05b0*/  ISETP.GE.U32.AND.EX P0, PT, R16, UR5, PT, P0 ;  /* 0x0000000510007c0c */ /* 0x000fda000bf06100 */
[----:B------:R-:W-:Y:S05]  /*05c0*/  @P0 BRA `(.L_x_25) ;  /* 0x00000000001c0947 */ /* 0x000fea0003800000 */
[C---:B------:R-:W-:Y:S01]  /*05d0*/  IADD3 R16, P0, PT, R23.reuse, R12, RZ ;  /* 0x0000000c17107210 */ /* 0x040fe20007f1e0ff */
[----:B------:R-:W-:Y:S01]  /*05e0*/  IMAD.MOV.U32 R26, RZ, RZ, 0x1 ;  /* 0x00000001ff1a7424 */ /* 0x000fe200078e00ff */
[----:B012---:R-:W-:-:S03]  /*05f0*/  IADD3 R18, P2, PT, R23, R14, RZ ;  /* 0x0000000e17127210 */ /* 0x007fc60007f5e0ff */
[C---:B------:R-:W-:Y:S02]  /*0600*/  IMAD.X R17, R22.reuse, 0x1, R25, P0 ;  /* 0x0000000116117824 */ /* 0x040fe400000e0619 */
[----:B------:R-:W-:-:S03]  /*0610*/  IMAD.X R19, R22, 0x1, R27, P2 ;  /* 0x0000000116137824 */ /* 0x000fc600010e061b */
[----:B------:R3:W-:Y:S04]  /*0620*/  STG.E.U8 desc[UR14][R16.64], R26 ;  /* 0x0000001a10007986 */ /* 0x0007e8000c10110e */
[----:B------:R3:W-:Y:S02]  /*0630*/  STG.E.U8 desc[UR14][R18.64], RZ ;  /* 0x000000ff12007986 */ /* 0x0007e4000c10110e */
.L_x_25:
[----:B------:R-:W-:Y:S05]  /*0640*/  BSYNC.RECONVERGENT B0 ;  /* 0x0000000000007941 */ /* 0x000fea0003800200 */
.L_x_24:
[----:B------:R-:W-:-:S04]  /*0650*/  LEA R23, P0, R0, R23, 0x2 ;  /* 0x0000001700177211 */ /* 0x000fc800078010ff */
[----:B------:R-:W-:Y:S01]  /*0660*/  LEA.HI.X R22, R0, R22, RZ, 0x2, P0 ;  /* 0x0000001600167211 */ /* 0x000fe200000f14ff */
[----:B------:R-:W-:Y:S08]  /*0670*/  @P1 BRA `(.L_x_26) ;  /* 0xfffffffc00081947 */ /* 0x000ff0000383ffff */
.L_x_17:
[----:B------:R-:W-:-:S13]  /*0680*/  ISETP.NE.AND P0, PT, R2, RZ, PT ;  /* 0x000000ff0200720c */ /* 0x000fda0003f05270 */
[----:B------:R-:W-:Y:S05]  /*0690*/  @!P0 EXIT ;  /* 0x000000000000894d */ /* 0x000fea0003800000 */
[----:B------:R-:W-:-:S13]  /*06a0*/  ISETP.NE.AND P0, PT, R2, 0x1, PT ;  /* 0x000000010200780c */ /* 0x000fda0003f05270 */
[----:B------:R-:W-:Y:S05]  /*06b0*/  @!P0 BRA `(.L_x_27) ;  /* 0x0000000000848947 */ /* 0x000fea0003800000 */
[----:B------:R-:W-:Y:S01]  /*06c0*/  IMAD.MOV.U32 R11, RZ, RZ, RZ ;  /* 0x000000ffff0b7224 */ /* 0x000fe200078e00ff */
[----:B------:R-:W-:Y:S01]  /*06d0*/  UMOV UR4, URZ ;  /* 0x000000ff00047c82 */ /* 0x000fe20008000000 */
[----:B------:R-:W-:Y:S01]  /*06e0*/  BSSY.RECONVERGENT B0, `(.L_x_28) ;  /* 0x0000012000007945 */ /* 0x000fe20003800200 */
[----:B------:R-:W-:-:S04]  /*06f0*/  IMAD.WIDE.U32 R6, R0, R3, R10 ;  /* 0x0000000300067225 */ /* 0x000fc800078e000a */
[----:B------:R-:W-:Y:S01]  /*0700*/  VIADD R9, R7, UR4 ;  /* 0x0000000407097c36 */ /* 0x000fe20008000000 */
[----:B------:R-:W-:Y:S02]  /*0710*/  ISETP.GE.U32.AND P0, PT, R6, UR6, PT ;  /* 0x0000000606007c0c */ /* 0x000fe4000bf06070 */
[----:B------:R-:W-:Y:S02]  /*0720*/  IADD3 R2, P2, PT, R0, R6, RZ ;  /* 0x0000000600027210 */ /* 0x000fe40007f5e0ff */
[----:B------:R-:W-:Y:S02]  /*0730*/  ISETP.GE.U32.AND.EX P0, PT, R9, UR5, PT, P0 ;  /* 0x0000000509007c0c */ /* 0x000fe4000bf06100 */
[----:B------:R-:W-:Y:S01]  /*0740*/  ISETP.GE.U32.AND P1, PT, R2, UR6, PT ;  /* 0x0000000602007c0c */ /* 0x000fe2000bf26070 */
[----:B------:R-:W-:-:S05]  /*0750*/  IMAD.X R12, RZ, RZ, R9, P2 ;  /* 0x000000ffff0c7224 */ /* 0x000fca00010e0609 */
[----:B------:R-:W-:-:S05]  /*0760*/  ISETP.GE.U32.AND.EX P1, PT, R12, UR5, PT, P1 ;  /* 0x000000050c007c0c */ /* 0x000fca000bf26110 */
[----:B------:R-:W-:Y:S08]  /*0770*/  @P0 BRA `(.L_x_29) ;  /* 0x0000000000200947 */ /* 0x000ff00003800000 */
[----:B------:R-:W4:Y:S01]  /*0780*/  LDCU.128 UR8, c[0x0][0x380] ;  /* 0x00007000ff0877ac */ /* 0x000f220008000c00 */
[----:B------:R-:W-:Y:S01]  /*0790*/  IMAD.MOV.U32 R8, RZ, RZ, 0x1 ;  /* 0x00000001ff087424 */ /* 0x000fe200078e00ff */
[C---:B----4-:R-:W-:Y:S02]  /*07a0*/  IADD3 R4, P0, PT, R6.reuse, UR8, RZ ;  /* 0x0000000806047c10 */ /* 0x050fe4000ff1e0ff */
[----:B------:R-:W-:Y:S02]  /*07b0*/  IADD3 R6, P2, PT, R6, UR10, RZ ;  /* 0x0000000a06067c10 */ /* 0x000fe4000ff5e0ff */
[C---:B------:R-:W-:Y:S02]  /*07c0*/  IADD3.X R5, PT, PT, R9.reuse, UR9, RZ, P0, !PT ;  /* 0x0000000909057c10 */ /* 0x040fe400087fe4ff */
[----:B------:R-:W-:-:S03]  /*07d0*/  IADD3.X R7, PT, PT, R9, UR11, RZ, P2, !PT ;  /* 0x0000000b09077c10 */ /* 0x000fc600097fe4ff */
[----:B------:R4:W-:Y:S04]  /*07e0*/  STG.E.U8 desc[UR14][R4.64], R8 ;  /* 0x0000000804007986 */ /* 0x0009e8000c10110e */
[----:B------:R4:W-:Y:S02]  /*07f0*/  STG.E.U8 desc[UR14][R6.64], RZ ;  /* 0x000000ff06007986 */ /* 0x0009e4000c10110e */
.L_x_29:
[----:B------:R-:W-:Y:S05]  /*0800*/  BSYNC.RECONVERGENT B0 ;  /* 0x0000000000007941 */ /* 0x000fea0003800200 */
.L_x_28:
[----:B------:R-:W-:Y:S04]  /*0810*/  BSSY.RECONVERGENT B0, `(.L_x_30) ;  /* 0x000000a000007945 */ /* 0x000fe80003800200 */
[----:B------:R-:W-:Y:S05]  /*0820*/  @P1 BRA `(.L_x_31) ;  /* 0x0000000000201947 */ /* 0x000fea0003800000 */
[----:B------:R-:W4:Y:S02]  /*0830*/  LDCU.128 UR8, c[0x0][0x380] ;  /* 0x00007000ff0877ac */ /* 0x000f240008000c00 */
[C---:B----4-:R-:W-:Y:S02]  /*0840*/  IADD3 R4, P0, PT, R2.reuse, UR8, RZ ;  /* 0x0000000802047c10 */ /* 0x050fe4000ff1e0ff */
[----:B------:R-:W-:Y:S01]  /*0850*/  IADD3 R6, P1, PT, R2, UR10, RZ ;  /* 0x0000000a02067c10 */ /* 0x000fe2000ff3e0ff */
[----:B------:R-:W-:Y:S01]  /*0860*/  IMAD.MOV.U32 R2, RZ, RZ, 0x1 ;  /* 0x00000001ff027424 */ /* 0x000fe200078e00ff */
[C---:B------:R-:W-:Y:S02]  /*0870*/  IADD3.X R5, PT, PT, R12.reuse, UR9, RZ, P0, !PT ;  /* 0x000000090c057c10 */ /* 0x040fe400087fe4ff */
[----:B------:R-:W-:-:S03]  /*0880*/  IADD3.X R7, PT, PT, R12, UR11, RZ, P1, !PT ;  /* 0x0000000b0c077c10 */ /* 0x000fc60008ffe4ff */
[----:B------:R5:W-:Y:S04]  /*0890*/  STG.E.U8 desc[UR14][R4.64], R2 ;  /* 0x0000000204007986 */ /* 0x000be8000c10110e */
[----:B------:R5:W-:Y:S02]  /*08a0*/  STG.E.U8 desc[UR14][R6.64], RZ ;  /* 0x000000ff06007986 */ /* 0x000be4000c10110e */
.L_x_31:
[----:B------:R-:W-:Y:S05]  /*08b0*/  BSYNC.RECONVERGENT B0 ;  /* 0x0000000000007941 */ /* 0x000fea0003800200 */
.L_x_30:
[----:B------:R-:W-:-:S07]  /*08c0*/  VIADD R3, R3, 0x2 ;  /* 0x0000000203037836 */ /* 0x000fce0000000000 */
.L_x_27:
[----:B-----5:R-:W5:Y:S02]  /*08d0*/  LDC R2, c[0x0][0x3a0] ;  /* 0x0000e800ff027b82 */ /* 0x020f640000000800 */
[----:B-----5:R-:W-:-:S04]  /*08e0*/  LOP3.LUT R2, R2, 0x1, RZ, 0xc0, !PT ;  /* 0x0000000102027812 */ /* 0x020fc800078ec0ff */
[----:B------:R-:W-:-:S13]  /*08f0*/  ISETP.NE.U32.AND P0, PT, R2, 0x1, PT ;  /* 0x000000010200780c */ /* 0x000fda0003f05070 */
[----:B------:R-:W-:Y:S05]  /*0900*/  @P0 EXIT ;  /* 0x000000000000094d */ /* 0x000fea0003800000 */
[----:B----4-:R-:W-:Y:S01]  /*0910*/  IMAD.MOV.U32 R4, RZ, RZ, R10 ;  /* 0x000000ffff047224 */ /* 0x010fe200078e000a */
[----:B------:R-:W-:Y:S01]  /*0920*/  UMOV UR4, URZ ;  /* 0x000000ff00047c82 */ /* 0x000fe20008000000 */
[----:B------:R-:W-:Y:S02]  /*0930*/  IMAD.MOV.U32 R5, RZ, RZ, RZ ;  /* 0x000000ffff057224 */ /* 0x000fe400078e00ff */
[----:B------:R-:W-:-:S04]  /*0940*/  IMAD.WIDE.U32 R4, R0, R3, R4 ;  /* 0x0000000300047225 */ /* 0x000fc800078e0004 */
[----:B------:R-:W-:Y:S01]  /*0950*/  VIADD R6, R5, UR4 ;  /* 0x0000000405067c36 */ /* 0x000fe20008000000 */
[----:B------:R-:W-:-:S04]  /*0960*/  ISETP.GE.U32.AND P0, PT, R4, UR6, PT ;  /* 0x0000000604007c0c */ /* 0x000fc8000bf06070 */
[----:B------:R-:W-:-:S13]  /*0970*/  ISETP.GE.U32.AND.EX P0, PT, R6, UR5, PT, P0 ;  /* 0x0000000506007c0c */ /* 0x000fda000bf06100 */
[----:B------:R-:W-:Y:S05]  /*0980*/  @P0 EXIT ;  /* 0x000000000000094d */ /* 0x000fea0003800000 */
[----:B------:R-:W4:Y:S01]  /*0990*/  LDCU.128 UR4, c[0x0][0x380] ;  /* 0x00007000ff0477ac */ /* 0x000f220008000c00 */
[----:B------:R-:W-:Y:S01]  /*09a0*/  IMAD.MOV.U32 R0, RZ, RZ, 0x1 ;  /* 0x00000001ff007424 */ /* 0x000fe200078e00ff */
[C---:B----4-:R-:W-:Y:S02]  /*09b0*/  IADD3 R2, P0, PT, R4.reuse, UR4, RZ ;  /* 0x0000000404027c10 */ /* 0x050fe4000ff1e0ff */
[----:B------:R-:W-:Y:S02]  /*09c0*/  IADD3 R4, P1, PT, R4, UR6, RZ ;  /* 0x0000000604047c10 */ /* 0x000fe4000ff3e0ff */
[C---:B------:R-:W-:Y:S02]  /*09d0*/  IADD3.X R3, PT, PT, R6.reuse, UR5, RZ, P0, !PT ;  /* 0x0000000506037c10 */ /* 0x040fe400087fe4ff */
[----:B------:R-:W-:-:S03]  /*09e0*/  IADD3.X R5, PT, PT, R6, UR7, RZ, P1, !PT ;  /* 0x0000000706057c10 */ /* 0x000fc60008ffe4ff */
[----:B------:R-:W-:Y:S04]  /*09f0*/  STG.E.U8 desc[UR14][R2.64], R0 ;  /* 0x0000000002007986 */ /* 0x000fe8000c10110e */
[----:B------:R-:W-:Y:S01]  /*0a00*/  STG.E.U8 desc[UR14][R4.64], RZ ;  /* 0x000000ff04007986 */ /* 0x000fe2000c10110e */
[----:B------:R-:W-:Y:S05]  /*0a10*/  EXIT ;  /* 0x000000000000794d */ /* 0x000fea0003800000 */
.L_x_32:
        /* <DEDUP_REMOVED lines=14> */
.L_x_61:


//--------------------- .text._Z13init_allzerosPhS_mmi --------------------------
	.section	.text._Z13init_allzerosPhS_mmi,"ax",@progbits
	.align	128
        .global         _Z13init_allzerosPhS_mmi
        .type           _Z13init_allzerosPhS_mmi,@function
        .size           _Z13init_allzerosPhS_mmi,(.L_x_62 - _Z13init_allzerosPhS_mmi)
        .other          _Z13init_allzerosPhS_mmi,@"STO_CUDA_ENTRY STV_DEFAULT"
_Z13init_allzerosPhS_mmi:
.text._Z13init_allzerosPhS_mmi:
        /* <DEDUP_REMOVED lines=42> */
.L_x_38:
[----:B------:R-:W-:Y:S01]  /*02a0*/  ISETP.GE.U32.AND P2, PT, R29, UR6, PT ;  /* 0x000000061d007c0c */ /* 0x000fe2000bf46070 */
[----:B------:R-:W-:Y:S01]  /*02b0*/  VIADD R26, R26, 0x4 ;  /* 0x000000041a1a7836 */ /* 0x000fe20000000000 */
[----:B0-----:R-:W-:Y:S01]  /*02c0*/  IADD3 R16, P1, PT, R0, R29, RZ ;  /* 0x0000001d00107210 */ /* 0x001fe20007f3e0ff */
[----:B------:R-:W-:Y:S01]  /*02d0*/  BSSY.RECONVERGENT B0, `(.L_x_34) ;  /* 0x000000d000007945 */ /* 0x000fe20003800200 */
[----:B------:R-:W-:Y:S02]  /*02e0*/  ISETP.GE.U32.AND.EX P2, PT, R24, UR5, PT, P2 ;  /* 0x0000000518007c0c */ /* 0x000fe4000bf46120 */
[----:B------:R-:W-:Y:S01]  /*02f0*/  ISETP.GE.U32.AND P0, PT, R16, UR6, PT ;  /* 0x0000000610007c0c */ /* 0x000fe2000bf06070 */
[----:B------:R-:W-:Y:S01]  /*0300*/  IMAD.X R16, RZ, RZ, R24, P1 ;  /* 0x000000ffff107224 */ /* 0x000fe200008e0618 */
[----:B------:R-:W-:-:S04]  /*0310*/  ISETP.NE.AND P1, PT, R26, RZ, PT ;  /* 0x000000ff1a00720c */ /* 0x000fc80003f25270 */
[----:B------:R-:W-:-:S05]  /*0320*/  ISETP.GE.U32.AND.EX P0, PT, R16, UR5, PT, P0 ;  /* 0x0000000510007c0c */ /* 0x000fca000bf06100 */
[----:B------:R-:W-:Y:S08]  /*0330*/  @P2 BRA `(.L_x_35) ;  /* 0x0000000000182947 */ /* 0x000ff00003800000 */
[C---:B------:R-:W-:Y:S02]  /*0340*/  IADD3 R18, P2, PT, R29.reuse, UR16, RZ ;  /* 0x000000101d127c10 */ /* 0x040fe4000ff5e0ff */
[----:B------:R-:W-:Y:S02]  /*0350*/  IADD3 R16, P3, PT, R29, UR18, RZ ;  /* 0x000000121d107c10 */ /* 0x000fe4000ff7e0ff */
[C---:B------:R-:W-:Y:S02]  /*0360*/  IADD3.X R19, PT, PT, R24.reuse, UR17, RZ, P2, !PT ;  /* 0x0000001118137c10 */ /* 0x040fe400097fe4ff */
[----:B------:R-:W-:-:S03]  /*0370*/  IADD3.X R17, PT, PT, R24, UR19, RZ, P3, !PT ;  /* 0x0000001318117c10 */ /* 0x000fc60009ffe4ff */
[----:B------:R0:W-:Y:S04]  /*0380*/  STG.E.U8 desc[UR14][R18.64], RZ ;  /* 0x000000ff12007986 */ /* 0x0001e8000c10110e */
[----:B------:R0:W-:Y:S02]  /*0390*/  STG.E.U8 desc[UR14][R16.64], RZ ;  /* 0x000000ff10007986 */ /* 0x0001e4000c10110e */
.L_x_35:
[----:B------:R-:W-:Y:S05]  /*03a0*/  BSYNC.RECONVERGENT B0 ;  /* 0x0000000000007941 */ /* 0x000fea0003800200 */
.L_x_34:
[----:B------:R-:W-:Y:S04]  /*03b0*/  BSSY.RECONVERGENT B0, `(.L_x_36) ;  /* 0x0000008000007945 */ /* 0x000fe80003800200 */
[----:B------:R-:W-:Y:S05]  /*03c0*/  @P0 BRA `(.L_x_37) ;  /* 0x0000000000180947 */ /* 0x000fea0003800000 */
[C---:B0-----:R-:W-:Y:S02]  /*03d0*/  IADD3 R18, P0, P2, R29.reuse, UR12, R0 ;  /* 0x0000000c1d127c10 */ /* 0x041fe4000fa1e000 */
[----:B------:R-:W-:Y:S02]  /*03e0*/  IADD3 R16, P3, PT, R29, R7, RZ ;  /* 0x000000071d107210 */ /* 0x000fe40007f7e0ff */
[----:B------:R-:W-:-:S03]  /*03f0*/  IADD3.X R19, PT, PT, R24, UR13, RZ, P0, P2 ;  /* 0x0000000d18137c10 */ /* 0x000fc600087e44ff */
[----:B------:R-:W-:Y:S02]  /*0400*/  IMAD.X R17, R24, 0x1, R22, P3 ;  /* 0x0000000118117824 */ /* 0x000fe400018e0616 */
[----:B------:R1:W-:Y:S04]  /*0410*/  STG.E.U8 desc[UR14][R18.64], RZ ;  /* 0x000000ff12007986 */ /* 0x0003e8000c10110e */
[----:B------:R1:W-:Y:S02]  /*0420*/  STG.E.U8 desc[UR14][R16.64], RZ ;  /* 0x000000ff10007986 */ /* 0x0003e4000c10110e */
.L_x_37:
[----:B------:R-:W-:Y:S05]  /*0430*/  BSYNC.RECONVERGENT B0 ;  /* 0x0000000000007941 */ /* 0x000fea0003800200 */
.L_x_36:
[----:B01----:R-:W-:Y:S01]  /*0440*/  IADD3 R16, P2, PT, R4, R29, RZ ;  /* 0x0000001d04107210 */ /* 0x003fe20007f5e0ff */
[--C-:B------:R-:W-:Y:S01]  /*0450*/  IMAD.MOV.U32 R17, RZ, RZ, R24.reuse ;  /* 0x000000ffff117224 */ /* 0x100fe200078e0018 */
[----:B------:R-:W-:Y:S02]  /*0460*/  UMOV UR4, URZ ;  /* 0x000000ff00047c82 */ /* 0x000fe40008000000 */
[----:B------:R-:W-:Y:S01]  /*0470*/  ISETP.GE.U32.AND P0, PT, R16, UR6, PT ;  /* 0x0000000610007c0c */ /* 0x000fe2000bf06070 */
[----:B------:R-:W-:-:S05]  /*0480*/  IMAD.X R16, R5, 0x1, R24, P2 ;  /* 0x0000000105107824 */ /* 0x000fca00010e0618 */
[----:B------:R-:W-:Y:S01]  /*0490*/  ISETP.GE.U32.AND.EX P0, PT, R16, UR5, PT, P0 ;  /* 0x0000000510007c0c */ /* 0x000fe2000bf06100 */
[----:B------:R-:W-:-:S04]  /*04a0*/  IMAD.MOV.U32 R16, RZ, RZ, R29 ;  /* 0x000000ffff107224 */ /* 0x000fc800078e001d */
[----:B------:R-:W-:-:S03]  /*04b0*/  IMAD.WIDE.U32 R16, R0, 0x3, R16 ;  /* 0x0000000300107825 */ /* 0x000fc600078e0010 */
[----:B------:R-:W-:Y:S01]  /*04c0*/  ISETP.GE.U32.AND P2, PT, R16, UR6, PT ;  /* 0x0000000610007c0c */ /* 0x000fe2000bf46070 */
[----:B------:R-:W-:-:S04]  /*04d0*/  VIADD R16, R17, UR4 ;  /* 0x0000000411107c36 */ /* 0x000fc80008000000 */
[----:B------:R-:W-:Y:S02]  /*04e0*/  @!P0 IADD3 R18, P3, PT, R29, R6, RZ ;  /* 0x000000061d128210 */ /* 0x000fe40007f7e0ff */
[----:B------:R-:W-:-:S03]  /*04f0*/  ISETP.GE.U32.AND.EX P2, PT, R16, UR5, PT, P2 ;  /* 0x0000000510007c0c */ /* 0x000fc6000bf46120 */
[----:B------:R-:W-:-:S05]  /*0500*/  @!P0 IMAD.X R19, R24, 0x1, R9, P3 ;  /* 0x0000000118138824 */ /* 0x000fca00018e0609 */
[----:B------:R0:W-:Y:S02]  /*0510*/  @!P0 STG.E.U8 desc[UR14][R18.64], RZ ;  /* 0x000000ff12008986 */ /* 0x0001e4000c10110e */
[----:B0-----:R-:W-:-:S05]  /*0520*/  @!P0 IADD3 R18, P3, PT, R29, R8, RZ ;  /* 0x000000081d128210 */ /* 0x001fca0007f7e0ff */
[----:B------:R-:W-:Y:S01]  /*0530*/  @!P0 IMAD.X R19, R24, 0x1, R23, P3 ;  /* 0x0000000118138824 */ /* 0x000fe200018e0617 */
[----:B------:R-:W-:-:S04]  /*0540*/  @!P2 IADD3 R16, P3, PT, R29, R12, RZ ;  /* 0x0000000c1d10a210 */ /* 0x000fc80007f7e0ff */
[----:B------:R0:W-:Y:S01]  /*0550*/  @!P0 STG.E.U8 desc[UR14][R18.64], RZ ;  /* 0x000000ff12008986 */ /* 0x0001e2000c10110e */
[----:B------:R-:W-:Y:S01]  /*0560*/  @!P2 IADD3 R20, P0, PT, R29, R14, RZ ;  /* 0x0000000e1d14a210 */ /* 0x000fe20007f1e0ff */
[----:B------:R-:W-:-:S04]  /*0570*/  @!P2 IMAD.X R17, R24, 0x1, R27, P3 ;  /* 0x000000011811a824 */ /* 0x000fc800018e061b */
[----:B------:R-:W-:Y:S01]  /*0580*/  @!P2 IMAD.X R21, R24, 0x1, R25, P0 ;  /* 0x000000011815a824 */ /* 0x000fe200000e0619 */
[----:B------:R0:W-:Y:S01]  /*0590*/  @!P2 STG.E.U8 desc[UR14][R16.64], RZ ;  /* 0x000000ff1000a986 */ /* 0x0001e2000c10110e */
[----:B------:R-:W-:-:S03]  /*05a0*/  LEA R29, P0, R0, R29, 0x2 ;  /* 0x0000001d001d7211 */ /* 0x000fc600078010ff */
[----:B------:R0:W-:Y:S01]  /*05b0*/  @!P2 STG.E.U8 desc[UR14][R20.64], RZ ;  /* 0x000000ff1400a986 */ /* 0x0001e2000c10110e */
[----:B------:R-:W-:Y:S01]  /*05c0*/  LEA.HI.X R24, R0, R24, RZ, 0x2, P0 ;  /* 0x0000001800187211 */ /* 0x000fe200000f14ff */
[----:B------:R-:W-:Y:S08]  /*05d0*/  @P1 BRA `(.L_x_38) ;  /* 0xfffffffc00301947 */ /* 0x000ff0000383ffff */
.L_x_33:
        /* <DEDUP_REMOVED lines=16> */
[----:B------:R-:W1:Y:S02]  /*06e0*/  LDCU.128 UR8, c[0x0][0x380] ;  /* 0x00007000ff0877ac */ /* 0x000e640008000c00 */
[C---:B-1----:R-:W-:Y:S02]  /*06f0*/  IADD3 R6, P0, PT, R4.reuse, UR8, RZ ;  /* 0x0000000804067c10 */ /* 0x042fe4000ff1e0ff */
[----:B------:R-:W-:Y:S02]  /*0700*/  IADD3 R4, P2, PT, R4, UR10, RZ ;  /* 0x0000000a04047c10 */ /* 0x000fe4000ff5e0ff */
[C---:B------:R-:W-:Y:S02]  /*0710*/  IADD3.X R7, PT, PT, R8.reuse, UR9, RZ, P0, !PT ;  /* 0x0000000908077c10 */ /* 0x040fe400087fe4ff */
[----:B------:R-:W-:-:S03]  /*0720*/  IADD3.X R5, PT, PT, R8, UR11, RZ, P2, !PT ;  /* 0x0000000b08057c10 */ /* 0x000fc600097fe4ff */
[----:B------:R1:W-:Y:S04]  /*0730*/  STG.E.U8 desc[UR14][R6.64], RZ ;  /* 0x000000ff06007986 */ /* 0x0003e8000c10110e */
[----:B------:R1:W-:Y:S02]  /*0740*/  STG.E.U8 desc[UR14][R4.64], RZ ;  /* 0x000000ff04007986 */ /* 0x0003e4000c10110e */
.L_x_41:
[----:B------:R-:W-:Y:S05]  /*0750*/  BSYNC.RECONVERGENT B0 ;  /* 0x0000000000007941 */ /* 0x000fea0003800200 */
.L_x_40:
[----:B------:R-:W-:Y:S04]  /*0760*/  BSSY.RECONVERGENT B0, `(.L_x_42) ;  /* 0x0000009000007945 */ /* 0x000fe80003800200 */
[----:B------:R-:W-:Y:S05]  /*0770*/  @P1 BRA `(.L_x_43) ;  /* 0x00000000001c1947 */ /* 0x000fea0003800000 */
[----:B------:R-:W1:Y:S02]  /*0780*/  LDCU.128 UR8, c[0x0][0x380] ;  /* 0x00007000ff0877ac */ /* 0x000e640008000c00 */
[C---:B-1----:R-:W-:Y:S02]  /*0790*/  IADD3 R6, P0, PT, R2.reuse, UR8, RZ ;  /* 0x0000000802067c10 */ /* 0x042fe4000ff1e0ff */
[----:B------:R-:W-:Y:S02]  /*07a0*/  IADD3 R4, P1, PT, R2, UR10, RZ ;  /* 0x0000000a02047c10 */ /* 0x000fe4000ff3e0ff */
[C---:B------:R-:W-:Y:S02]  /*07b0*/  IADD3.X R7, PT, PT, R9.reuse, UR9, RZ, P0, !PT ;  /* 0x0000000909077c10 */ /* 0x040fe400087fe4ff */
[----:B------:R-:W-:-:S03]  /*07c0*/  IADD3.X R5, PT, PT, R9, UR11, RZ, P1, !PT ;  /* 0x0000000b09057c10 */ /* 0x000fc60008ffe4ff */
[----:B------:R2:W-:Y:S04]  /*07d0*/  STG.E.U8 desc[UR14][R6.64], RZ ;  /* 0x000000ff06007986 */ /* 0x0005e8000c10110e */
[----:B------:R2:W-:Y:S02]  /*07e0*/  STG.E.U8 desc[UR14][R4.64], RZ ;  /* 0x000000ff04007986 */ /* 0x0005e4000c10110e */
.L_x_43:
[----:B------:R-:W-:Y:S05]  /*07f0*/  BSYNC.RECONVERGENT B0 ;  /* 0x0000000000007941 */ /* 0x000fea0003800200 */
.L_x_42:
[----:B------:R-:W-:-:S07]  /*0800*/  VIADD R3, R3, 0x2 ;  /* 0x0000000203037836 */ /* 0x000fce0000000000 */
.L_x_39:
[----:B------:R-:W3:Y:S02]  /*0810*/  LDC R2, c[0x0][0x3a0] ;  /* 0x0000e800ff027b82 */ /* 0x000ee40000000800 */
[----:B---3--:R-:W-:-:S04]  /*0820*/  LOP3.LUT R2, R2, 0x1, RZ, 0xc0, !PT ;  /* 0x0000000102027812 */ /* 0x008fc800078ec0ff */
[----:B------:R-:W-:-:S13]  /*0830*/  ISETP.NE.U32.AND P0, PT, R2, 0x1, PT ;  /* 0x000000010200780c */ /* 0x000fda0003f05070 */
[----:B------:R-:W-:Y:S05]  /*0840*/  @P0 EXIT ;  /* 0x000000000000094d */ /* 0x000fea0003800000 */
[----:B------:R-:W-:Y:S01]  /*0850*/  IMAD.MOV.U32 R11, RZ, RZ, RZ ;  /* 0x000000ffff0b7224 */ /* 0x000fe200078e00ff */
[----:B------:R-:W-:Y:S01]  /*0860*/  UMOV UR4, URZ ;  /* 0x000000ff00047c82 */ /* 0x000fe20008000000 */
[----:B------:R-:W-:-:S04]  /*0870*/  IMAD.WIDE.U32 R2, R0, R3, R10 ;  /* 0x0000000300027225 */ /* 0x000fc800078e000a */
[----:B------:R-:W-:Y:S01]  /*0880*/  VIADD R0, R3, UR4 ;  /* 0x0000000403007c36 */ /* 0x000fe20008000000 */
[----:B------:R-:W-:-:S04]  /*0890*/  ISETP.GE.U32.AND P0, PT, R2, UR6, PT ;  /* 0x0000000602007c0c */ /* 0x000fc8000bf06070 */
[----:B------:R-:W-:-:S13]  /*08a0*/  ISETP.GE.U32.AND.EX P0, PT, R0, UR5, PT, P0 ;  /* 0x0000000500007c0c */ /* 0x000fda000bf06100 */
[----:B------:R-:W-:Y:S05]  /*08b0*/  @P0 EXIT ;  /* 0x000000000000094d */ /* 0x000fea0003800000 */
[----:B------:R-:W1:Y:S02]  /*08c0*/  LDCU.128 UR4, c[0x0][0x380] ;  /* 0x00007000ff0477ac */ /* 0x000e640008000c00 */
[C---:B-12---:R-:W-:Y:S02]  /*08d0*/  IADD3 R4, P0, PT, R2.reuse, UR4, RZ ;  /* 0x0000000402047c10 */ /* 0x046fe4000ff1e0ff */
[----:B------:R-:W-:Y:S02]  /*08e0*/  IADD3 R2, P1, PT, R2, UR6, RZ ;  /* 0x0000000602027c10 */ /* 0x000fe4000ff3e0ff */
[C---:B------:R-:W-:Y:S02]  /*08f0*/  IADD3.X R5, PT, PT, R0.reuse, UR5, RZ, P0, !PT ;  /* 0x0000000500057c10 */ /* 0x040fe400087fe4ff */
[----:B------:R-:W-:-:S03]  /*0900*/  IADD3.X R3, PT, PT, R0, UR7, RZ, P1, !PT ;  /* 0x0000000700037c10 */ /* 0x000fc60008ffe4ff */
[----:B------:R-:W-:Y:S04]  /*0910*/  STG.E.U8 desc[UR14][R4.64], RZ ;  /* 0x000000ff04007986 */ /* 0x000fe8000c10110e */
[----:B------:R-:W-:Y:S01]  /*0920*/  STG.E.U8 desc[UR14][R2.64], RZ ;  /* 0x000000ff02007986 */ /* 0x000fe2000c10110e */
[----:B------:R-:W-:Y:S05]  /*0930*/  EXIT ;  /* 0x000000000000794d */ /* 0x000fea0003800000 */
.L_x_44:
        /* <DEDUP_REMOVED lines=12> */
.L_x_62:


//--------------------- .nv.shared.reserved.0     --------------------------
	.section	.nv.shared.reserved.0,"aw",@nobits
	.weak		__nv_reservedSMEM_offset_0_alias
	.size		__nv_reservedSMEM_offset_0_alias, 0, 64
	.other		__nv_reservedSMEM_offset_0_alias,@"STO_CUDA_RESERVED_SHARED STV_DEFAULT"
__nv_reservedSMEM_offset_0_alias:
	.zero		0
	.zero		64


//--------------------- .nv.constant0._Z10kernel_runPhS_mmi --------------------------
	.section	.nv.constant0._Z10kernel_runPhS_mmi,"a",@progbits
	.sectionflags	@""
	.align	4
.nv.constant0._Z10kernel_runPhS_mmi:
	.zero		932


//--------------------- .nv.constant0._Z12pattern_fivePhS_mm --------------------------
	.section	.nv.constant0._Z12pattern_fivePhS_mm,"a",@progbits
	.sectionflags	@""
	.align	4
.nv.constant0._Z12pattern_fivePhS_mm:
	.zero		928


//--------------------- .nv.constant0._Z12pattern_fourPhS_mmi --------------------------
	.section	.nv.constant0._Z12pattern_fourPhS_mmi,"a",@progbits
	.sectionflags	@""
	.align	4
.nv.constant0._Z12pattern_fourPhS_mmi:
	.zero		932


//--------------------- .nv.constant0._Z13pattern_threePhS_mmi --------------------------
	.section	.nv.constant0._Z13pattern_threePhS_mmi,"a",@progbits
	.sectionflags	@""
	.align	4
.nv.constant0._Z13pattern_threePhS_mmi:
	.zero		932


//--------------------- .nv.constant0._Z11pattern_twoPhS_mmi --------------------------
	.section	.nv.constant0._Z11pattern_twoPhS_mmi,"a",@progbits
	.sectionflags	@""
	.align	4
.nv.constant0._Z11pattern_twoPhS_mmi:
	.zero		932


//--------------------- .nv.constant0._Z12init_allonesPhS_mmi --------------------------
	.section	.nv.constant0._Z12init_allonesPhS_mmi,"a",@progbits
	.sectionflags	@""
	.align	4
.nv.constant0._Z12init_allonesPhS_mmi:
	.zero		932


//--------------------- .nv.constant0._Z13init_allzerosPhS_mmi --------------------------
	.section	.nv.constant0._Z13init_allzerosPhS_mmi,"a",@progbits
	.sectionflags	@""
	.align	4
.nv.constant0._Z13init_allzerosPhS_mmi:
	.zero		932


//--------------------- SYMBOLS --------------------------

	.type		.nv.reservedSmem.offset0,@object
	.size		.nv.reservedSmem.offset0,0x4
